//
// Generated by NVIDIA NVVM Compiler
//
// Compiler Build ID: CL-36424714
// Cuda compilation tools, release 13.0, V13.0.88
// Based on NVVM 20.0.0
//

.version 9.0
.target sm_100
.address_size 64

	// .globl	steel_gemm_splitk_kernel
// _ZZ24steel_gemm_splitk_kernelE2As has been demoted
// _ZZ24steel_gemm_splitk_kernelE2Bs has been demoted
// _ZZ31steel_gemm_splitk_atomic_kernelE2As has been demoted
// _ZZ31steel_gemm_splitk_atomic_kernelE2Bs has been demoted
// _ZZ31steel_gemm_splitk_serial_kernelE2As has been demoted
// _ZZ31steel_gemm_splitk_serial_kernelE2Bs has been demoted

.visible .entry steel_gemm_splitk_kernel(
	.param .u64 .ptr .align 1 steel_gemm_splitk_kernel_param_0,
	.param .u64 .ptr .align 1 steel_gemm_splitk_kernel_param_1,
	.param .u64 .ptr .align 1 steel_gemm_splitk_kernel_param_2,
	.param .u32 steel_gemm_splitk_kernel_param_3,
	.param .u32 steel_gemm_splitk_kernel_param_4,
	.param .u32 steel_gemm_splitk_kernel_param_5,
	.param .u32 steel_gemm_splitk_kernel_param_6,
	.param .f32 steel_gemm_splitk_kernel_param_7
)
{
	.reg .pred 	%p<90>;
	.reg .b32 	%r<186>;
	.reg .b32 	%f<624>;
	.reg .b64 	%rd<37>;
	// demoted variable
	.shared .align 4 .b8 _ZZ24steel_gemm_splitk_kernelE2As[8448];
	// demoted variable
	.shared .align 4 .b8 _ZZ24steel_gemm_splitk_kernelE2Bs[8320];
	ld.param.u64 	%rd5, [steel_gemm_splitk_kernel_param_0];
	ld.param.u64 	%rd6, [steel_gemm_splitk_kernel_param_1];
	ld.param.u64 	%rd4, [steel_gemm_splitk_kernel_param_2];
	ld.param.u32 	%r88, [steel_gemm_splitk_kernel_param_3];
	ld.param.u32 	%r89, [steel_gemm_splitk_kernel_param_4];
	ld.param.u32 	%r90, [steel_gemm_splitk_kernel_param_5];
	ld.param.u32 	%r91, [steel_gemm_splitk_kernel_param_6];
	ld.param.f32 	%f293, [steel_gemm_splitk_kernel_param_7];
	cvta.to.global.u64 	%rd1, %rd5;
	cvta.to.global.u64 	%rd2, %rd6;
	mov.u32 	%r1, %ctaid.z;
	mov.u32 	%r92, %ctaid.x;
	mov.u32 	%r93, %ctaid.y;
	mov.u32 	%r2, %tid.x;
	shr.u32 	%r3, %r2, 4;
	shl.b32 	%r94, %r2, 2;
	and.b32  	%r4, %r94, 60;
	shl.b32 	%r5, %r92, 6;
	or.b32  	%r6, %r5, %r3;
	shl.b32 	%r7, %r93, 6;
	or.b32  	%r8, %r4, %r7;
	add.s32 	%r95, %r90, %r91;
	add.s32 	%r96, %r95, -1;
	div.s32 	%r97, %r96, %r91;
	mul.lo.s32 	%r169, %r97, %r1;
	add.s32 	%r98, %r169, %r97;
	min.s32 	%r10, %r98, %r90;
	setp.ge.s32 	%p1, %r169, %r10;
	mov.f32 	%f496, 0f00000000;
	mov.f32 	%f497, %f496;
	mov.f32 	%f498, %f496;
	mov.f32 	%f499, %f496;
	@%p1 bra 	$L__BB0_106;
	mov.u32 	%r99, _ZZ24steel_gemm_splitk_kernelE2As;
	mad.lo.s32 	%r11, %r3, 132, %r99;
	and.b32  	%r12, %r2, 31;
	and.b32  	%r100, %r2, 63;
	shr.u32 	%r101, %r2, 8;
	neg.s32 	%r102, %r101;
	and.b32  	%r13, %r102, 3;
	shr.u32 	%r103, %r2, 5;
	add.s32 	%r14, %r103, %r5;
	mul.lo.s32 	%r15, %r14, %r90;
	mad.lo.s32 	%r104, %r103, 132, %r99;
	and.b32  	%r106, %r94, 124;
	add.s32 	%r16, %r104, %r106;
	add.s32 	%r17, %r2, 256;
	shr.u32 	%r107, %r17, 5;
	add.s32 	%r18, %r107, %r5;
	mul.lo.s32 	%r19, %r18, %r90;
	mad.lo.s32 	%r108, %r107, 132, %r99;
	add.s32 	%r20, %r108, %r106;
	add.s32 	%r21, %r2, 512;
	shr.u32 	%r109, %r21, 5;
	add.s32 	%r22, %r109, %r5;
	mul.lo.s32 	%r23, %r22, %r90;
	mad.lo.s32 	%r110, %r109, 132, %r99;
	add.s32 	%r24, %r110, %r106;
	shr.u32 	%r25, %r2, 6;
	add.s32 	%r26, %r100, %r7;
	mov.u32 	%r111, _ZZ24steel_gemm_splitk_kernelE2Bs;
	and.b32  	%r112, %r94, 252;
	add.s32 	%r32, %r111, %r112;
	mad.lo.s32 	%r27, %r25, 260, %r32;
	shr.u32 	%r28, %r17, 6;
	mad.lo.s32 	%r29, %r28, 260, %r32;
	shr.u32 	%r30, %r21, 6;
	mad.lo.s32 	%r31, %r30, 260, %r32;
	shl.b32 	%r113, %r4, 2;
	add.s32 	%r33, %r111, %r113;
	shl.b32 	%r34, %r90, 5;
	mov.f32 	%f496, 0f00000000;
$L__BB0_2:
	setp.eq.s32 	%p2, %r13, 0;
	add.s32 	%r36, %r169, 32;
	min.s32 	%r114, %r36, %r10;
	sub.s32 	%r37, %r114, %r169;
	mov.u32 	%r170, %r2;
	@%p2 bra 	$L__BB0_12;
	setp.ge.s32 	%p3, %r14, %r88;
	add.s32 	%r38, %r12, %r169;
	setp.ge.s32 	%p4, %r12, %r37;
	mov.f32 	%f478, 0f00000000;
	or.pred  	%p5, %p3, %p4;
	@%p5 bra 	$L__BB0_5;
	add.s32 	%r116, %r38, %r15;
	mul.wide.s32 	%rd7, %r116, 4;
	add.s64 	%rd8, %rd1, %rd7;
	ld.global.nc.f32 	%f478, [%rd8];
$L__BB0_5:
	setp.eq.s32 	%p6, %r13, 1;
	st.shared.f32 	[%r16], %f478;
	mov.u32 	%r170, %r17;
	@%p6 bra 	$L__BB0_12;
	setp.ge.s32 	%p8, %r18, %r88;
	mov.f32 	%f479, 0f00000000;
	or.pred  	%p9, %p8, %p4;
	@%p9 bra 	$L__BB0_8;
	add.s32 	%r118, %r38, %r19;
	mul.wide.s32 	%rd9, %r118, 4;
	add.s64 	%rd10, %rd1, %rd9;
	ld.global.nc.f32 	%f479, [%rd10];
$L__BB0_8:
	setp.eq.s32 	%p10, %r13, 2;
	st.shared.f32 	[%r20], %f479;
	mov.u32 	%r170, %r21;
	@%p10 bra 	$L__BB0_12;
	setp.ge.s32 	%p12, %r22, %r88;
	mov.f32 	%f480, 0f00000000;
	or.pred  	%p13, %p12, %p4;
	@%p13 bra 	$L__BB0_11;
	add.s32 	%r120, %r38, %r23;
	mul.wide.s32 	%rd11, %r120, 4;
	add.s64 	%rd12, %rd1, %rd11;
	ld.global.nc.f32 	%f480, [%rd12];
$L__BB0_11:
	add.s32 	%r170, %r2, 768;
	st.shared.f32 	[%r24], %f480;
$L__BB0_12:
	add.s32 	%r121, %r170, 768;
	shr.u32 	%r122, %r121, 5;
	shl.b32 	%r123, %r12, 2;
	mov.u32 	%r124, _ZZ24steel_gemm_splitk_kernelE2As;
	add.s32 	%r125, %r124, %r123;
	mad.lo.s32 	%r182, %r122, 132, %r125;
	add.s32 	%r126, %r12, %r169;
	add.s32 	%r180, %r5, %r122;
	mad.lo.s32 	%r181, %r90, %r180, %r126;
	add.s32 	%r127, %r170, 512;
	shr.u32 	%r128, %r127, 5;
	mad.lo.s32 	%r179, %r128, 132, %r125;
	add.s32 	%r177, %r5, %r128;
	mad.lo.s32 	%r178, %r90, %r177, %r126;
	add.s32 	%r129, %r170, 256;
	shr.u32 	%r130, %r129, 5;
	mad.lo.s32 	%r176, %r130, 132, %r125;
	add.s32 	%r174, %r5, %r130;
	mad.lo.s32 	%r175, %r90, %r174, %r126;
	shr.u32 	%r131, %r170, 5;
	mad.lo.s32 	%r173, %r131, 132, %r125;
	add.s32 	%r171, %r5, %r131;
	mad.lo.s32 	%r172, %r90, %r171, %r126;
$L__BB0_13:
	setp.ge.s32 	%p14, %r12, %r37;
	setp.ge.s32 	%p15, %r171, %r88;
	mov.f32 	%f481, 0f00000000;
	or.pred  	%p16, %p15, %p14;
	@%p16 bra 	$L__BB0_15;
	mul.wide.s32 	%rd13, %r172, 4;
	add.s64 	%rd14, %rd1, %rd13;
	ld.global.nc.f32 	%f481, [%rd14];
$L__BB0_15:
	st.shared.f32 	[%r173], %f481;
	setp.ge.s32 	%p18, %r174, %r88;
	mov.f32 	%f482, 0f00000000;
	or.pred  	%p19, %p18, %p14;
	@%p19 bra 	$L__BB0_17;
	mul.wide.s32 	%rd15, %r175, 4;
	add.s64 	%rd16, %rd1, %rd15;
	ld.global.nc.f32 	%f482, [%rd16];
$L__BB0_17:
	st.shared.f32 	[%r176], %f482;
	setp.ge.s32 	%p21, %r177, %r88;
	mov.f32 	%f483, 0f00000000;
	or.pred  	%p22, %p21, %p14;
	@%p22 bra 	$L__BB0_19;
	mul.wide.s32 	%rd17, %r178, 4;
	add.s64 	%rd18, %rd1, %rd17;
	ld.global.nc.f32 	%f483, [%rd18];
$L__BB0_19:
	st.shared.f32 	[%r179], %f483;
	setp.ge.s32 	%p24, %r180, %r88;
	mov.f32 	%f484, 0f00000000;
	or.pred  	%p25, %p24, %p14;
	@%p25 bra 	$L__BB0_21;
	mul.wide.s32 	%rd19, %r181, 4;
	add.s64 	%rd20, %rd1, %rd19;
	ld.global.nc.f32 	%f484, [%rd20];
$L__BB0_21:
	st.shared.f32 	[%r182], %f484;
	add.s32 	%r66, %r170, 1024;
	add.s32 	%r182, %r182, 4224;
	add.s32 	%r181, %r181, %r34;
	add.s32 	%r180, %r180, 32;
	add.s32 	%r179, %r179, 4224;
	add.s32 	%r178, %r178, %r34;
	add.s32 	%r177, %r177, 32;
	add.s32 	%r176, %r176, 4224;
	add.s32 	%r175, %r175, %r34;
	add.s32 	%r174, %r174, 32;
	add.s32 	%r173, %r173, 4224;
	add.s32 	%r172, %r172, %r34;
	add.s32 	%r171, %r171, 32;
	setp.lt.u32 	%p26, %r170, 1024;
	mov.u32 	%r170, %r66;
	@%p26 bra 	$L__BB0_13;
	mov.u32 	%r184, %r2;
	@%p2 bra 	$L__BB0_32;
	setp.ge.s32 	%p28, %r26, %r89;
	setp.ge.s32 	%p29, %r25, %r37;
	mov.f32 	%f485, 0f00000000;
	or.pred  	%p30, %p29, %p28;
	@%p30 bra 	$L__BB0_25;
	add.s32 	%r137, %r25, %r169;
	mad.lo.s32 	%r138, %r137, %r89, %r26;
	mul.wide.s32 	%rd21, %r138, 4;
	add.s64 	%rd22, %rd2, %rd21;
	ld.global.nc.f32 	%f485, [%rd22];
$L__BB0_25:
	setp.eq.s32 	%p31, %r13, 1;
	st.shared.f32 	[%r27], %f485;
	mov.u32 	%r184, %r17;
	@%p31 bra 	$L__BB0_32;
	setp.ge.s32 	%p33, %r28, %r37;
	mov.f32 	%f486, 0f00000000;
	or.pred  	%p34, %p33, %p28;
	@%p34 bra 	$L__BB0_28;
	add.s32 	%r140, %r28, %r169;
	mad.lo.s32 	%r141, %r140, %r89, %r26;
	mul.wide.s32 	%rd23, %r141, 4;
	add.s64 	%rd24, %rd2, %rd23;
	ld.global.nc.f32 	%f486, [%rd24];
$L__BB0_28:
	setp.eq.s32 	%p35, %r13, 2;
	st.shared.f32 	[%r29], %f486;
	mov.u32 	%r184, %r21;
	@%p35 bra 	$L__BB0_32;
	setp.ge.s32 	%p37, %r30, %r37;
	mov.f32 	%f487, 0f00000000;
	or.pred  	%p38, %p37, %p28;
	@%p38 bra 	$L__BB0_31;
	add.s32 	%r143, %r30, %r169;
	mad.lo.s32 	%r144, %r143, %r89, %r26;
	mul.wide.s32 	%rd25, %r144, 4;
	add.s64 	%rd26, %rd2, %rd25;
	ld.global.nc.f32 	%f487, [%rd26];
$L__BB0_31:
	add.s32 	%r184, %r2, 768;
	st.shared.f32 	[%r31], %f487;
$L__BB0_32:
	setp.ge.s32 	%p39, %r26, %r89;
	shr.u32 	%r82, %r184, 6;
	setp.ge.s32 	%p40, %r82, %r37;
	mov.f32 	%f488, 0f00000000;
	or.pred  	%p41, %p40, %p39;
	@%p41 bra 	$L__BB0_34;
	add.s32 	%r146, %r82, %r169;
	mad.lo.s32 	%r147, %r146, %r89, %r26;
	mul.wide.s32 	%rd27, %r147, 4;
	add.s64 	%rd28, %rd2, %rd27;
	ld.global.nc.f32 	%f488, [%rd28];
$L__BB0_34:
	mad.lo.s32 	%r149, %r82, 260, %r32;
	st.shared.f32 	[%r149], %f488;
	add.s32 	%r150, %r184, 256;
	shr.u32 	%r83, %r150, 6;
	setp.ge.s32 	%p43, %r83, %r37;
	mov.f32 	%f489, 0f00000000;
	or.pred  	%p44, %p43, %p39;
	@%p44 bra 	$L__BB0_36;
	add.s32 	%r151, %r83, %r169;
	mad.lo.s32 	%r152, %r151, %r89, %r26;
	mul.wide.s32 	%rd29, %r152, 4;
	add.s64 	%rd30, %rd2, %rd29;
	ld.global.nc.f32 	%f489, [%rd30];
$L__BB0_36:
	mad.lo.s32 	%r154, %r83, 260, %r32;
	st.shared.f32 	[%r154], %f489;
	add.s32 	%r155, %r184, 512;
	shr.u32 	%r84, %r155, 6;
	setp.ge.s32 	%p46, %r84, %r37;
	mov.f32 	%f490, 0f00000000;
	or.pred  	%p47, %p46, %p39;
	@%p47 bra 	$L__BB0_38;
	add.s32 	%r156, %r84, %r169;
	mad.lo.s32 	%r157, %r156, %r89, %r26;
	mul.wide.s32 	%rd31, %r157, 4;
	add.s64 	%rd32, %rd2, %rd31;
	ld.global.nc.f32 	%f490, [%rd32];
$L__BB0_38:
	mad.lo.s32 	%r159, %r84, 260, %r32;
	st.shared.f32 	[%r159], %f490;
	add.s32 	%r160, %r184, 768;
	shr.u32 	%r85, %r160, 6;
	setp.ge.s32 	%p49, %r85, %r37;
	mov.f32 	%f491, 0f00000000;
	or.pred  	%p50, %p49, %p39;
	@%p50 bra 	$L__BB0_40;
	add.s32 	%r161, %r85, %r169;
	mad.lo.s32 	%r162, %r161, %r89, %r26;
	mul.wide.s32 	%rd33, %r162, 4;
	add.s64 	%rd34, %rd2, %rd33;
	ld.global.nc.f32 	%f491, [%rd34];
$L__BB0_40:
	mad.lo.s32 	%r163, %r85, 260, %r32;
	st.shared.f32 	[%r163], %f491;
	add.s32 	%r86, %r184, 1024;
	setp.lt.u32 	%p51, %r184, 1024;
	mov.u32 	%r184, %r86;
	@%p51 bra 	$L__BB0_32;
	bar.sync 	0;
	setp.lt.s32 	%p52, %r37, 1;
	@%p52 bra 	$L__BB0_43;
	ld.shared.f32 	%f310, [%r11];
	ld.shared.f32 	%f311, [%r33];
	fma.rn.f32 	%f499, %f310, %f311, %f499;
	ld.shared.f32 	%f312, [%r33+4];
	fma.rn.f32 	%f498, %f310, %f312, %f498;
	ld.shared.f32 	%f313, [%r33+8];
	fma.rn.f32 	%f497, %f310, %f313, %f497;
	ld.shared.f32 	%f314, [%r33+12];
	fma.rn.f32 	%f496, %f310, %f314, %f496;
$L__BB0_43:
	setp.lt.s32 	%p53, %r37, 2;
	@%p53 bra 	$L__BB0_45;
	ld.shared.f32 	%f315, [%r11+4];
	ld.shared.f32 	%f316, [%r33+260];
	fma.rn.f32 	%f499, %f315, %f316, %f499;
	ld.shared.f32 	%f317, [%r33+264];
	fma.rn.f32 	%f498, %f315, %f317, %f498;
	ld.shared.f32 	%f318, [%r33+268];
	fma.rn.f32 	%f497, %f315, %f318, %f497;
	ld.shared.f32 	%f319, [%r33+272];
	fma.rn.f32 	%f496, %f315, %f319, %f496;
$L__BB0_45:
	setp.lt.s32 	%p54, %r37, 3;
	@%p54 bra 	$L__BB0_47;
	ld.shared.f32 	%f320, [%r11+8];
	ld.shared.f32 	%f321, [%r33+520];
	fma.rn.f32 	%f499, %f320, %f321, %f499;
	ld.shared.f32 	%f322, [%r33+524];
	fma.rn.f32 	%f498, %f320, %f322, %f498;
	ld.shared.f32 	%f323, [%r33+528];
	fma.rn.f32 	%f497, %f320, %f323, %f497;
	ld.shared.f32 	%f324, [%r33+532];
	fma.rn.f32 	%f496, %f320, %f324, %f496;
$L__BB0_47:
	setp.lt.s32 	%p55, %r37, 4;
	@%p55 bra 	$L__BB0_49;
	ld.shared.f32 	%f325, [%r11+12];
	ld.shared.f32 	%f326, [%r33+780];
	fma.rn.f32 	%f499, %f325, %f326, %f499;
	ld.shared.f32 	%f327, [%r33+784];
	fma.rn.f32 	%f498, %f325, %f327, %f498;
	ld.shared.f32 	%f328, [%r33+788];
	fma.rn.f32 	%f497, %f325, %f328, %f497;
	ld.shared.f32 	%f329, [%r33+792];
	fma.rn.f32 	%f496, %f325, %f329, %f496;
$L__BB0_49:
	setp.lt.s32 	%p56, %r37, 5;
	@%p56 bra 	$L__BB0_51;
	ld.shared.f32 	%f330, [%r11+16];
	ld.shared.f32 	%f331, [%r33+1040];
	fma.rn.f32 	%f499, %f330, %f331, %f499;
	ld.shared.f32 	%f332, [%r33+1044];
	fma.rn.f32 	%f498, %f330, %f332, %f498;
	ld.shared.f32 	%f333, [%r33+1048];
	fma.rn.f32 	%f497, %f330, %f333, %f497;
	ld.shared.f32 	%f334, [%r33+1052];
	fma.rn.f32 	%f496, %f330, %f334, %f496;
$L__BB0_51:
	setp.lt.s32 	%p57, %r37, 6;
	@%p57 bra 	$L__BB0_53;
	ld.shared.f32 	%f335, [%r11+20];
	ld.shared.f32 	%f336, [%r33+1300];
	fma.rn.f32 	%f499, %f335, %f336, %f499;
	ld.shared.f32 	%f337, [%r33+1304];
	fma.rn.f32 	%f498, %f335, %f337, %f498;
	ld.shared.f32 	%f338, [%r33+1308];
	fma.rn.f32 	%f497, %f335, %f338, %f497;
	ld.shared.f32 	%f339, [%r33+1312];
	fma.rn.f32 	%f496, %f335, %f339, %f496;
$L__BB0_53:
	setp.lt.s32 	%p58, %r37, 7;
	@%p58 bra 	$L__BB0_55;
	ld.shared.f32 	%f340, [%r11+24];
	ld.shared.f32 	%f341, [%r33+1560];
	fma.rn.f32 	%f499, %f340, %f341, %f499;
	ld.shared.f32 	%f342, [%r33+1564];
	fma.rn.f32 	%f498, %f340, %f342, %f498;
	ld.shared.f32 	%f343, [%r33+1568];
	fma.rn.f32 	%f497, %f340, %f343, %f497;
	ld.shared.f32 	%f344, [%r33+1572];
	fma.rn.f32 	%f496, %f340, %f344, %f496;
$L__BB0_55:
	setp.lt.s32 	%p59, %r37, 8;
	@%p59 bra 	$L__BB0_57;
	ld.shared.f32 	%f345, [%r11+28];
	ld.shared.f32 	%f346, [%r33+1820];
	fma.rn.f32 	%f499, %f345, %f346, %f499;
	ld.shared.f32 	%f347, [%r33+1824];
	fma.rn.f32 	%f498, %f345, %f347, %f498;
	ld.shared.f32 	%f348, [%r33+1828];
	fma.rn.f32 	%f497, %f345, %f348, %f497;
	ld.shared.f32 	%f349, [%r33+1832];
	fma.rn.f32 	%f496, %f345, %f349, %f496;
$L__BB0_57:
	setp.lt.s32 	%p60, %r37, 9;
	@%p60 bra 	$L__BB0_59;
	ld.shared.f32 	%f350, [%r11+32];
	ld.shared.f32 	%f351, [%r33+2080];
	fma.rn.f32 	%f499, %f350, %f351, %f499;
	ld.shared.f32 	%f352, [%r33+2084];
	fma.rn.f32 	%f498, %f350, %f352, %f498;
	ld.shared.f32 	%f353, [%r33+2088];
	fma.rn.f32 	%f497, %f350, %f353, %f497;
	ld.shared.f32 	%f354, [%r33+2092];
	fma.rn.f32 	%f496, %f350, %f354, %f496;
$L__BB0_59:
	setp.lt.s32 	%p61, %r37, 10;
	@%p61 bra 	$L__BB0_61;
	ld.shared.f32 	%f355, [%r11+36];
	ld.shared.f32 	%f356, [%r33+2340];
	fma.rn.f32 	%f499, %f355, %f356, %f499;
	ld.shared.f32 	%f357, [%r33+2344];
	fma.rn.f32 	%f498, %f355, %f357, %f498;
	ld.shared.f32 	%f358, [%r33+2348];
	fma.rn.f32 	%f497, %f355, %f358, %f497;
	ld.shared.f32 	%f359, [%r33+2352];
	fma.rn.f32 	%f496, %f355, %f359, %f496;
$L__BB0_61:
	setp.lt.s32 	%p62, %r37, 11;
	@%p62 bra 	$L__BB0_63;
	ld.shared.f32 	%f360, [%r11+40];
	ld.shared.f32 	%f361, [%r33+2600];
	fma.rn.f32 	%f499, %f360, %f361, %f499;
	ld.shared.f32 	%f362, [%r33+2604];
	fma.rn.f32 	%f498, %f360, %f362, %f498;
	ld.shared.f32 	%f363, [%r33+2608];
	fma.rn.f32 	%f497, %f360, %f363, %f497;
	ld.shared.f32 	%f364, [%r33+2612];
	fma.rn.f32 	%f496, %f360, %f364, %f496;
$L__BB0_63:
	setp.lt.s32 	%p63, %r37, 12;
	@%p63 bra 	$L__BB0_65;
	ld.shared.f32 	%f365, [%r11+44];
	ld.shared.f32 	%f366, [%r33+2860];
	fma.rn.f32 	%f499, %f365, %f366, %f499;
	ld.shared.f32 	%f367, [%r33+2864];
	fma.rn.f32 	%f498, %f365, %f367, %f498;
	ld.shared.f32 	%f368, [%r33+2868];
	fma.rn.f32 	%f497, %f365, %f368, %f497;
	ld.shared.f32 	%f369, [%r33+2872];
	fma.rn.f32 	%f496, %f365, %f369, %f496;
$L__BB0_65:
	setp.lt.s32 	%p64, %r37, 13;
	@%p64 bra 	$L__BB0_67;
	ld.shared.f32 	%f370, [%r11+48];
	ld.shared.f32 	%f371, [%r33+3120];
	fma.rn.f32 	%f499, %f370, %f371, %f499;
	ld.shared.f32 	%f372, [%r33+3124];
	fma.rn.f32 	%f498, %f370, %f372, %f498;
	ld.shared.f32 	%f373, [%r33+3128];
	fma.rn.f32 	%f497, %f370, %f373, %f497;
	ld.shared.f32 	%f374, [%r33+3132];
	fma.rn.f32 	%f496, %f370, %f374, %f496;
$L__BB0_67:
	setp.lt.s32 	%p65, %r37, 14;
	@%p65 bra 	$L__BB0_69;
	ld.shared.f32 	%f375, [%r11+52];
	ld.shared.f32 	%f376, [%r33+3380];
	fma.rn.f32 	%f499, %f375, %f376, %f499;
	ld.shared.f32 	%f377, [%r33+3384];
	fma.rn.f32 	%f498, %f375, %f377, %f498;
	ld.shared.f32 	%f378, [%r33+3388];
	fma.rn.f32 	%f497, %f375, %f378, %f497;
	ld.shared.f32 	%f379, [%r33+3392];
	fma.rn.f32 	%f496, %f375, %f379, %f496;
$L__BB0_69:
	setp.lt.s32 	%p66, %r37, 15;
	@%p66 bra 	$L__BB0_71;
	ld.shared.f32 	%f380, [%r11+56];
	ld.shared.f32 	%f381, [%r33+3640];
	fma.rn.f32 	%f499, %f380, %f381, %f499;
	ld.shared.f32 	%f382, [%r33+3644];
	fma.rn.f32 	%f498, %f380, %f382, %f498;
	ld.shared.f32 	%f383, [%r33+3648];
	fma.rn.f32 	%f497, %f380, %f383, %f497;
	ld.shared.f32 	%f384, [%r33+3652];
	fma.rn.f32 	%f496, %f380, %f384, %f496;
$L__BB0_71:
	setp.lt.s32 	%p67, %r37, 16;
	@%p67 bra 	$L__BB0_73;
	ld.shared.f32 	%f385, [%r11+60];
	ld.shared.f32 	%f386, [%r33+3900];
	fma.rn.f32 	%f499, %f385, %f386, %f499;
	ld.shared.f32 	%f387, [%r33+3904];
	fma.rn.f32 	%f498, %f385, %f387, %f498;
	ld.shared.f32 	%f388, [%r33+3908];
	fma.rn.f32 	%f497, %f385, %f388, %f497;
	ld.shared.f32 	%f389, [%r33+3912];
	fma.rn.f32 	%f496, %f385, %f389, %f496;
$L__BB0_73:
	setp.lt.s32 	%p68, %r37, 17;
	@%p68 bra 	$L__BB0_75;
	ld.shared.f32 	%f390, [%r11+64];
	ld.shared.f32 	%f391, [%r33+4160];
	fma.rn.f32 	%f499, %f390, %f391, %f499;
	ld.shared.f32 	%f392, [%r33+4164];
	fma.rn.f32 	%f498, %f390, %f392, %f498;
	ld.shared.f32 	%f393, [%r33+4168];
	fma.rn.f32 	%f497, %f390, %f393, %f497;
	ld.shared.f32 	%f394, [%r33+4172];
	fma.rn.f32 	%f496, %f390, %f394, %f496;
$L__BB0_75:
	setp.lt.s32 	%p69, %r37, 18;
	@%p69 bra 	$L__BB0_77;
	ld.shared.f32 	%f395, [%r11+68];
	ld.shared.f32 	%f396, [%r33+4420];
	fma.rn.f32 	%f499, %f395, %f396, %f499;
	ld.shared.f32 	%f397, [%r33+4424];
	fma.rn.f32 	%f498, %f395, %f397, %f498;
	ld.shared.f32 	%f398, [%r33+4428];
	fma.rn.f32 	%f497, %f395, %f398, %f497;
	ld.shared.f32 	%f399, [%r33+4432];
	fma.rn.f32 	%f496, %f395, %f399, %f496;
$L__BB0_77:
	setp.lt.s32 	%p70, %r37, 19;
	@%p70 bra 	$L__BB0_79;
	ld.shared.f32 	%f400, [%r11+72];
	ld.shared.f32 	%f401, [%r33+4680];
	fma.rn.f32 	%f499, %f400, %f401, %f499;
	ld.shared.f32 	%f402, [%r33+4684];
	fma.rn.f32 	%f498, %f400, %f402, %f498;
	ld.shared.f32 	%f403, [%r33+4688];
	fma.rn.f32 	%f497, %f400, %f403, %f497;
	ld.shared.f32 	%f404, [%r33+4692];
	fma.rn.f32 	%f496, %f400, %f404, %f496;
$L__BB0_79:
	setp.lt.s32 	%p71, %r37, 20;
	@%p71 bra 	$L__BB0_81;
	ld.shared.f32 	%f405, [%r11+76];
	ld.shared.f32 	%f406, [%r33+4940];
	fma.rn.f32 	%f499, %f405, %f406, %f499;
	ld.shared.f32 	%f407, [%r33+4944];
	fma.rn.f32 	%f498, %f405, %f407, %f498;
	ld.shared.f32 	%f408, [%r33+4948];
	fma.rn.f32 	%f497, %f405, %f408, %f497;
	ld.shared.f32 	%f409, [%r33+4952];
	fma.rn.f32 	%f496, %f405, %f409, %f496;
$L__BB0_81:
	setp.lt.s32 	%p72, %r37, 21;
	@%p72 bra 	$L__BB0_83;
	ld.shared.f32 	%f410, [%r11+80];
	ld.shared.f32 	%f411, [%r33+5200];
	fma.rn.f32 	%f499, %f410, %f411, %f499;
	ld.shared.f32 	%f412, [%r33+5204];
	fma.rn.f32 	%f498, %f410, %f412, %f498;
	ld.shared.f32 	%f413, [%r33+5208];
	fma.rn.f32 	%f497, %f410, %f413, %f497;
	ld.shared.f32 	%f414, [%r33+5212];
	fma.rn.f32 	%f496, %f410, %f414, %f496;
$L__BB0_83:
	setp.lt.s32 	%p73, %r37, 22;
	@%p73 bra 	$L__BB0_85;
	ld.shared.f32 	%f415, [%r11+84];
	ld.shared.f32 	%f416, [%r33+5460];
	fma.rn.f32 	%f499, %f415, %f416, %f499;
	ld.shared.f32 	%f417, [%r33+5464];
	fma.rn.f32 	%f498, %f415, %f417, %f498;
	ld.shared.f32 	%f418, [%r33+5468];
	fma.rn.f32 	%f497, %f415, %f418, %f497;
	ld.shared.f32 	%f419, [%r33+5472];
	fma.rn.f32 	%f496, %f415, %f419, %f496;
$L__BB0_85:
	setp.lt.s32 	%p74, %r37, 23;
	@%p74 bra 	$L__BB0_87;
	ld.shared.f32 	%f420, [%r11+88];
	ld.shared.f32 	%f421, [%r33+5720];
	fma.rn.f32 	%f499, %f420, %f421, %f499;
	ld.shared.f32 	%f422, [%r33+5724];
	fma.rn.f32 	%f498, %f420, %f422, %f498;
	ld.shared.f32 	%f423, [%r33+5728];
	fma.rn.f32 	%f497, %f420, %f423, %f497;
	ld.shared.f32 	%f424, [%r33+5732];
	fma.rn.f32 	%f496, %f420, %f424, %f496;
$L__BB0_87:
	setp.lt.s32 	%p75, %r37, 24;
	@%p75 bra 	$L__BB0_89;
	ld.shared.f32 	%f425, [%r11+92];
	ld.shared.f32 	%f426, [%r33+5980];
	fma.rn.f32 	%f499, %f425, %f426, %f499;
	ld.shared.f32 	%f427, [%r33+5984];
	fma.rn.f32 	%f498, %f425, %f427, %f498;
	ld.shared.f32 	%f428, [%r33+5988];
	fma.rn.f32 	%f497, %f425, %f428, %f497;
	ld.shared.f32 	%f429, [%r33+5992];
	fma.rn.f32 	%f496, %f425, %f429, %f496;
$L__BB0_89:
	setp.lt.s32 	%p76, %r37, 25;
	@%p76 bra 	$L__BB0_91;
	ld.shared.f32 	%f430, [%r11+96];
	ld.shared.f32 	%f431, [%r33+6240];
	fma.rn.f32 	%f499, %f430, %f431, %f499;
	ld.shared.f32 	%f432, [%r33+6244];
	fma.rn.f32 	%f498, %f430, %f432, %f498;
	ld.shared.f32 	%f433, [%r33+6248];
	fma.rn.f32 	%f497, %f430, %f433, %f497;
	ld.shared.f32 	%f434, [%r33+6252];
	fma.rn.f32 	%f496, %f430, %f434, %f496;
$L__BB0_91:
	setp.lt.s32 	%p77, %r37, 26;
	@%p77 bra 	$L__BB0_93;
	ld.shared.f32 	%f435, [%r11+100];
	ld.shared.f32 	%f436, [%r33+6500];
	fma.rn.f32 	%f499, %f435, %f436, %f499;
	ld.shared.f32 	%f437, [%r33+6504];
	fma.rn.f32 	%f498, %f435, %f437, %f498;
	ld.shared.f32 	%f438, [%r33+6508];
	fma.rn.f32 	%f497, %f435, %f438, %f497;
	ld.shared.f32 	%f439, [%r33+6512];
	fma.rn.f32 	%f496, %f435, %f439, %f496;
$L__BB0_93:
	setp.lt.s32 	%p78, %r37, 27;
	@%p78 bra 	$L__BB0_95;
	ld.shared.f32 	%f440, [%r11+104];
	ld.shared.f32 	%f441, [%r33+6760];
	fma.rn.f32 	%f499, %f440, %f441, %f499;
	ld.shared.f32 	%f442, [%r33+6764];
	fma.rn.f32 	%f498, %f440, %f442, %f498;
	ld.shared.f32 	%f443, [%r33+6768];
	fma.rn.f32 	%f497, %f440, %f443, %f497;
	ld.shared.f32 	%f444, [%r33+6772];
	fma.rn.f32 	%f496, %f440, %f444, %f496;
$L__BB0_95:
	setp.lt.s32 	%p79, %r37, 28;
	@%p79 bra 	$L__BB0_97;
	ld.shared.f32 	%f445, [%r11+108];
	ld.shared.f32 	%f446, [%r33+7020];
	fma.rn.f32 	%f499, %f445, %f446, %f499;
	ld.shared.f32 	%f447, [%r33+7024];
	fma.rn.f32 	%f498, %f445, %f447, %f498;
	ld.shared.f32 	%f448, [%r33+7028];
	fma.rn.f32 	%f497, %f445, %f448, %f497;
	ld.shared.f32 	%f449, [%r33+7032];
	fma.rn.f32 	%f496, %f445, %f449, %f496;
$L__BB0_97:
	setp.lt.s32 	%p80, %r37, 29;
	@%p80 bra 	$L__BB0_99;
	ld.shared.f32 	%f450, [%r11+112];
	ld.shared.f32 	%f451, [%r33+7280];
	fma.rn.f32 	%f499, %f450, %f451, %f499;
	ld.shared.f32 	%f452, [%r33+7284];
	fma.rn.f32 	%f498, %f450, %f452, %f498;
	ld.shared.f32 	%f453, [%r33+7288];
	fma.rn.f32 	%f497, %f450, %f453, %f497;
	ld.shared.f32 	%f454, [%r33+7292];
	fma.rn.f32 	%f496, %f450, %f454, %f496;
$L__BB0_99:
	setp.lt.s32 	%p81, %r37, 30;
	@%p81 bra 	$L__BB0_101;
	ld.shared.f32 	%f455, [%r11+116];
	ld.shared.f32 	%f456, [%r33+7540];
	fma.rn.f32 	%f499, %f455, %f456, %f499;
	ld.shared.f32 	%f457, [%r33+7544];
	fma.rn.f32 	%f498, %f455, %f457, %f498;
	ld.shared.f32 	%f458, [%r33+7548];
	fma.rn.f32 	%f497, %f455, %f458, %f497;
	ld.shared.f32 	%f459, [%r33+7552];
	fma.rn.f32 	%f496, %f455, %f459, %f496;
$L__BB0_101:
	setp.lt.s32 	%p82, %r37, 31;
	@%p82 bra 	$L__BB0_103;
	ld.shared.f32 	%f460, [%r11+120];
	ld.shared.f32 	%f461, [%r33+7800];
	fma.rn.f32 	%f499, %f460, %f461, %f499;
	ld.shared.f32 	%f462, [%r33+7804];
	fma.rn.f32 	%f498, %f460, %f462, %f498;
	ld.shared.f32 	%f463, [%r33+7808];
	fma.rn.f32 	%f497, %f460, %f463, %f497;
	ld.shared.f32 	%f464, [%r33+7812];
	fma.rn.f32 	%f496, %f460, %f464, %f496;
$L__BB0_103:
	setp.lt.s32 	%p83, %r37, 32;
	@%p83 bra 	$L__BB0_105;
	ld.shared.f32 	%f465, [%r11+124];
	ld.shared.f32 	%f466, [%r33+8060];
	fma.rn.f32 	%f499, %f465, %f466, %f499;
	ld.shared.f32 	%f467, [%r33+8064];
	fma.rn.f32 	%f498, %f465, %f467, %f498;
	ld.shared.f32 	%f468, [%r33+8068];
	fma.rn.f32 	%f497, %f465, %f468, %f497;
	ld.shared.f32 	%f469, [%r33+8072];
	fma.rn.f32 	%f496, %f465, %f469, %f496;
$L__BB0_105:
	bar.sync 	0;
	setp.lt.s32 	%p84, %r36, %r10;
	mov.u32 	%r169, %r36;
	@%p84 bra 	$L__BB0_2;
$L__BB0_106:
	mul.lo.s32 	%r87, %r88, %r1;
	setp.ge.s32 	%p85, %r6, %r88;
	@%p85 bra 	$L__BB0_115;
	add.s32 	%r164, %r87, %r6;
	mad.lo.s32 	%r165, %r164, %r89, %r8;
	setp.ge.s32 	%p86, %r8, %r89;
	cvta.to.global.u64 	%rd35, %rd4;
	mul.wide.s32 	%rd36, %r165, 4;
	add.s64 	%rd3, %rd35, %rd36;
	@%p86 bra 	$L__BB0_109;
	mul.f32 	%f470, %f293, %f499;
	st.global.f32 	[%rd3], %f470;
$L__BB0_109:
	add.s32 	%r166, %r8, 1;
	setp.ge.s32 	%p87, %r166, %r89;
	@%p87 bra 	$L__BB0_111;
	mul.f32 	%f471, %f293, %f498;
	st.global.f32 	[%rd3+4], %f471;
$L__BB0_111:
	add.s32 	%r167, %r8, 2;
	setp.ge.s32 	%p88, %r167, %r89;
	@%p88 bra 	$L__BB0_113;
	mul.f32 	%f472, %f293, %f497;
	st.global.f32 	[%rd3+8], %f472;
$L__BB0_113:
	add.s32 	%r168, %r8, 3;
	setp.ge.s32 	%p89, %r168, %r89;
	@%p89 bra 	$L__BB0_115;
	mul.f32 	%f473, %f293, %f496;
	st.global.f32 	[%rd3+12], %f473;
$L__BB0_115:
	ret;

}
	// .globl	steel_gemm_splitk_reduce_kernel
.visible .entry steel_gemm_splitk_reduce_kernel(
	.param .u64 .ptr .align 1 steel_gemm_splitk_reduce_kernel_param_0,
	.param .u64 .ptr .align 1 steel_gemm_splitk_reduce_kernel_param_1,
	.param .u32 steel_gemm_splitk_reduce_kernel_param_2,
	.param .u32 steel_gemm_splitk_reduce_kernel_param_3,
	.param .u32 steel_gemm_splitk_reduce_kernel_param_4,
	.param .f32 steel_gemm_splitk_reduce_kernel_param_5
)
{
	.reg .pred 	%p<8>;
	.reg .b32 	%r<33>;
	.reg .b32 	%f<28>;
	.reg .b64 	%rd<17>;

	ld.param.u64 	%rd3, [steel_gemm_splitk_reduce_kernel_param_0];
	ld.param.u64 	%rd4, [steel_gemm_splitk_reduce_kernel_param_1];
	ld.param.u32 	%r20, [steel_gemm_splitk_reduce_kernel_param_2];
	ld.param.u32 	%r21, [steel_gemm_splitk_reduce_kernel_param_3];
	ld.param.u32 	%r22, [steel_gemm_splitk_reduce_kernel_param_4];
	ld.param.f32 	%f8, [steel_gemm_splitk_reduce_kernel_param_5];
	cvta.to.global.u64 	%rd1, %rd3;
	cvta.to.global.u64 	%rd2, %rd4;
	mov.u32 	%r23, %ctaid.x;
	mov.u32 	%r24, %ntid.x;
	mul.lo.s32 	%r1, %r23, %r24;
	mov.u32 	%r2, %tid.x;
	add.s32 	%r3, %r1, %r2;
	mul.lo.s32 	%r4, %r21, %r20;
	setp.ge.s32 	%p1, %r3, %r4;
	@%p1 bra 	$L__BB1_11;
	setp.lt.s32 	%p2, %r22, 1;
	mov.f32 	%f27, 0f00000000;
	@%p2 bra 	$L__BB1_8;
	and.b32  	%r5, %r22, 3;
	setp.lt.u32 	%p3, %r22, 4;
	mov.f32 	%f27, 0f00000000;
	mov.b32 	%r30, 0;
	@%p3 bra 	$L__BB1_5;
	and.b32  	%r30, %r22, 2147483644;
	neg.s32 	%r29, %r30;
	shl.b32 	%r8, %r4, 2;
	mov.f32 	%f27, 0f00000000;
	mul.wide.s32 	%rd7, %r4, 4;
	mov.u32 	%r28, %r3;
$L__BB1_4:
	.pragma "nounroll";
	mul.wide.s32 	%rd5, %r28, 4;
	add.s64 	%rd6, %rd1, %rd5;
	ld.global.nc.f32 	%f13, [%rd6];
	add.f32 	%f14, %f27, %f13;
	add.s64 	%rd8, %rd6, %rd7;
	ld.global.nc.f32 	%f15, [%rd8];
	add.f32 	%f16, %f14, %f15;
	add.s64 	%rd9, %rd8, %rd7;
	ld.global.nc.f32 	%f17, [%rd9];
	add.f32 	%f18, %f16, %f17;
	add.s64 	%rd10, %rd9, %rd7;
	ld.global.nc.f32 	%f19, [%rd10];
	add.f32 	%f27, %f18, %f19;
	add.s32 	%r29, %r29, 4;
	add.s32 	%r28, %r28, %r8;
	setp.ne.s32 	%p4, %r29, 0;
	@%p4 bra 	$L__BB1_4;
$L__BB1_5:
	setp.eq.s32 	%p5, %r5, 0;
	@%p5 bra 	$L__BB1_8;
	mul.lo.s32 	%r26, %r30, %r21;
	mad.lo.s32 	%r27, %r26, %r20, %r2;
	add.s32 	%r32, %r27, %r1;
	neg.s32 	%r31, %r5;
$L__BB1_7:
	.pragma "nounroll";
	mul.wide.s32 	%rd11, %r32, 4;
	add.s64 	%rd12, %rd1, %rd11;
	ld.global.nc.f32 	%f20, [%rd12];
	add.f32 	%f27, %f27, %f20;
	add.s32 	%r32, %r32, %r4;
	add.s32 	%r31, %r31, 1;
	setp.ne.s32 	%p6, %r31, 0;
	@%p6 bra 	$L__BB1_7;
$L__BB1_8:
	setp.eq.f32 	%p7, %f8, 0f00000000;
	@%p7 bra 	$L__BB1_10;
	mul.wide.s32 	%rd15, %r3, 4;
	add.s64 	%rd16, %rd2, %rd15;
	ld.global.f32 	%f21, [%rd16];
	fma.rn.f32 	%f22, %f8, %f21, %f27;
	st.global.f32 	[%rd16], %f22;
	bra.uni 	$L__BB1_11;
$L__BB1_10:
	mul.wide.s32 	%rd13, %r3, 4;
	add.s64 	%rd14, %rd2, %rd13;
	st.global.f32 	[%rd14], %f27;
$L__BB1_11:
	ret;

}
	// .globl	steel_gemm_splitk_atomic_kernel
.visible .entry steel_gemm_splitk_atomic_kernel(
	.param .u64 .ptr .align 1 steel_gemm_splitk_atomic_kernel_param_0,
	.param .u64 .ptr .align 1 steel_gemm_splitk_atomic_kernel_param_1,
	.param .u64 .ptr .align 1 steel_gemm_splitk_atomic_kernel_param_2,
	.param .u32 steel_gemm_splitk_atomic_kernel_param_3,
	.param .u32 steel_gemm_splitk_atomic_kernel_param_4,
	.param .u32 steel_gemm_splitk_atomic_kernel_param_5,
	.param .u32 steel_gemm_splitk_atomic_kernel_param_6,
	.param .f32 steel_gemm_splitk_atomic_kernel_param_7
)
{
	.reg .pred 	%p<90>;
	.reg .b32 	%r<201>;
	.reg .b32 	%f<628>;
	.reg .b64 	%rd<38>;
	// demoted variable
	.shared .align 4 .b8 _ZZ31steel_gemm_splitk_atomic_kernelE2As[8448];
	// demoted variable
	.shared .align 4 .b8 _ZZ31steel_gemm_splitk_atomic_kernelE2Bs[8320];
	ld.param.u64 	%rd5, [steel_gemm_splitk_atomic_kernel_param_0];
	ld.param.u64 	%rd6, [steel_gemm_splitk_atomic_kernel_param_1];
	ld.param.u32 	%r77, [steel_gemm_splitk_atomic_kernel_param_3];
	ld.param.u32 	%r78, [steel_gemm_splitk_atomic_kernel_param_4];
	ld.param.u32 	%r79, [steel_gemm_splitk_atomic_kernel_param_5];
	ld.param.u32 	%r80, [steel_gemm_splitk_atomic_kernel_param_6];
	ld.param.f32 	%f293, [steel_gemm_splitk_atomic_kernel_param_7];
	cvta.to.global.u64 	%rd1, %rd5;
	cvta.to.global.u64 	%rd2, %rd6;
	mov.u32 	%r81, %ctaid.z;
	mov.u32 	%r82, %ctaid.x;
	mov.u32 	%r83, %ctaid.y;
	mov.u32 	%r1, %tid.x;
	shr.u32 	%r2, %r1, 4;
	shl.b32 	%r84, %r1, 2;
	and.b32  	%r3, %r84, 60;
	shl.b32 	%r4, %r82, 6;
	or.b32  	%r5, %r4, %r2;
	shl.b32 	%r6, %r83, 6;
	or.b32  	%r7, %r3, %r6;
	add.s32 	%r85, %r79, %r80;
	add.s32 	%r86, %r85, -1;
	div.s32 	%r87, %r86, %r80;
	mul.lo.s32 	%r184, %r87, %r81;
	add.s32 	%r88, %r184, %r87;
	min.s32 	%r9, %r88, %r79;
	setp.ge.s32 	%p1, %r184, %r9;
	mov.f32 	%f500, 0f00000000;
	mov.f32 	%f501, %f500;
	mov.f32 	%f502, %f500;
	mov.f32 	%f503, %f500;
	@%p1 bra 	$L__BB2_106;
	mov.u32 	%r89, _ZZ31steel_gemm_splitk_atomic_kernelE2As;
	mad.lo.s32 	%r10, %r2, 132, %r89;
	and.b32  	%r11, %r1, 31;
	and.b32  	%r90, %r1, 63;
	shr.u32 	%r91, %r1, 8;
	neg.s32 	%r92, %r91;
	and.b32  	%r12, %r92, 3;
	add.s32 	%r13, %r1, 256;
	add.s32 	%r14, %r1, 512;
	shr.u32 	%r15, %r1, 6;
	add.s32 	%r16, %r90, %r6;
	shr.u32 	%r17, %r13, 6;
	and.b32  	%r94, %r84, 252;
	mov.u32 	%r95, _ZZ31steel_gemm_splitk_atomic_kernelE2Bs;
	add.s32 	%r18, %r95, %r94;
	shl.b32 	%r96, %r3, 2;
	add.s32 	%r19, %r95, %r96;
	shl.b32 	%r20, %r79, 5;
	mov.f32 	%f500, 0f00000000;
$L__BB2_2:
	setp.eq.s32 	%p2, %r12, 0;
	add.s32 	%r22, %r184, 32;
	min.s32 	%r97, %r22, %r9;
	sub.s32 	%r23, %r97, %r184;
	mov.u32 	%r185, %r1;
	@%p2 bra 	$L__BB2_12;
	shr.u32 	%r98, %r1, 5;
	add.s32 	%r24, %r98, %r4;
	setp.ge.s32 	%p3, %r24, %r77;
	add.s32 	%r25, %r11, %r184;
	setp.ge.s32 	%p4, %r11, %r23;
	mov.f32 	%f482, 0f00000000;
	or.pred  	%p5, %p3, %p4;
	@%p5 bra 	$L__BB2_5;
	mad.lo.s32 	%r100, %r24, %r79, %r25;
	mul.wide.s32 	%rd7, %r100, 4;
	add.s64 	%rd8, %rd1, %rd7;
	ld.global.nc.f32 	%f482, [%rd8];
$L__BB2_5:
	setp.eq.s32 	%p6, %r12, 1;
	mov.u32 	%r102, _ZZ31steel_gemm_splitk_atomic_kernelE2As;
	mad.lo.s32 	%r103, %r98, 132, %r102;
	shl.b32 	%r104, %r11, 2;
	add.s32 	%r105, %r103, %r104;
	st.shared.f32 	[%r105], %f482;
	mov.u32 	%r185, %r13;
	@%p6 bra 	$L__BB2_12;
	shr.u32 	%r107, %r13, 5;
	add.s32 	%r26, %r107, %r4;
	setp.ge.s32 	%p8, %r26, %r77;
	mov.f32 	%f483, 0f00000000;
	or.pred  	%p9, %p8, %p4;
	@%p9 bra 	$L__BB2_8;
	mad.lo.s32 	%r108, %r26, %r79, %r25;
	mul.wide.s32 	%rd9, %r108, 4;
	add.s64 	%rd10, %rd1, %rd9;
	ld.global.nc.f32 	%f483, [%rd10];
$L__BB2_8:
	setp.eq.s32 	%p10, %r12, 2;
	mad.lo.s32 	%r111, %r107, 132, %r102;
	add.s32 	%r113, %r111, %r104;
	st.shared.f32 	[%r113], %f483;
	mov.u32 	%r185, %r14;
	@%p10 bra 	$L__BB2_12;
	shr.u32 	%r115, %r14, 5;
	add.s32 	%r27, %r115, %r4;
	setp.ge.s32 	%p12, %r27, %r77;
	mov.f32 	%f484, 0f00000000;
	or.pred  	%p13, %p12, %p4;
	@%p13 bra 	$L__BB2_11;
	mad.lo.s32 	%r116, %r27, %r79, %r25;
	mul.wide.s32 	%rd11, %r116, 4;
	add.s64 	%rd12, %rd1, %rd11;
	ld.global.nc.f32 	%f484, [%rd12];
$L__BB2_11:
	add.s32 	%r185, %r1, 768;
	mad.lo.s32 	%r119, %r115, 132, %r102;
	shl.b32 	%r120, %r11, 2;
	add.s32 	%r121, %r119, %r120;
	st.shared.f32 	[%r121], %f484;
$L__BB2_12:
	add.s32 	%r122, %r185, 768;
	shr.u32 	%r123, %r122, 5;
	shl.b32 	%r124, %r11, 2;
	mov.u32 	%r125, _ZZ31steel_gemm_splitk_atomic_kernelE2As;
	add.s32 	%r126, %r125, %r124;
	mad.lo.s32 	%r197, %r123, 132, %r126;
	add.s32 	%r127, %r11, %r184;
	add.s32 	%r195, %r4, %r123;
	mad.lo.s32 	%r196, %r79, %r195, %r127;
	add.s32 	%r128, %r185, 512;
	shr.u32 	%r129, %r128, 5;
	mad.lo.s32 	%r194, %r129, 132, %r126;
	add.s32 	%r192, %r4, %r129;
	mad.lo.s32 	%r193, %r79, %r192, %r127;
	add.s32 	%r130, %r185, 256;
	shr.u32 	%r131, %r130, 5;
	mad.lo.s32 	%r191, %r131, 132, %r126;
	add.s32 	%r189, %r4, %r131;
	mad.lo.s32 	%r190, %r79, %r189, %r127;
	shr.u32 	%r132, %r185, 5;
	mad.lo.s32 	%r188, %r132, 132, %r126;
	add.s32 	%r186, %r4, %r132;
	mad.lo.s32 	%r187, %r79, %r186, %r127;
$L__BB2_13:
	setp.ge.s32 	%p14, %r11, %r23;
	setp.ge.s32 	%p15, %r186, %r77;
	mov.f32 	%f485, 0f00000000;
	or.pred  	%p16, %p15, %p14;
	@%p16 bra 	$L__BB2_15;
	mul.wide.s32 	%rd13, %r187, 4;
	add.s64 	%rd14, %rd1, %rd13;
	ld.global.nc.f32 	%f485, [%rd14];
$L__BB2_15:
	st.shared.f32 	[%r188], %f485;
	setp.ge.s32 	%p18, %r189, %r77;
	mov.f32 	%f486, 0f00000000;
	or.pred  	%p19, %p18, %p14;
	@%p19 bra 	$L__BB2_17;
	mul.wide.s32 	%rd15, %r190, 4;
	add.s64 	%rd16, %rd1, %rd15;
	ld.global.nc.f32 	%f486, [%rd16];
$L__BB2_17:
	st.shared.f32 	[%r191], %f486;
	setp.ge.s32 	%p21, %r192, %r77;
	mov.f32 	%f487, 0f00000000;
	or.pred  	%p22, %p21, %p14;
	@%p22 bra 	$L__BB2_19;
	mul.wide.s32 	%rd17, %r193, 4;
	add.s64 	%rd18, %rd1, %rd17;
	ld.global.nc.f32 	%f487, [%rd18];
$L__BB2_19:
	st.shared.f32 	[%r194], %f487;
	setp.ge.s32 	%p24, %r195, %r77;
	mov.f32 	%f488, 0f00000000;
	or.pred  	%p25, %p24, %p14;
	@%p25 bra 	$L__BB2_21;
	mul.wide.s32 	%rd19, %r196, 4;
	add.s64 	%rd20, %rd1, %rd19;
	ld.global.nc.f32 	%f488, [%rd20];
$L__BB2_21:
	st.shared.f32 	[%r197], %f488;
	add.s32 	%r55, %r185, 1024;
	add.s32 	%r197, %r197, 4224;
	add.s32 	%r196, %r196, %r20;
	add.s32 	%r195, %r195, 32;
	add.s32 	%r194, %r194, 4224;
	add.s32 	%r193, %r193, %r20;
	add.s32 	%r192, %r192, 32;
	add.s32 	%r191, %r191, 4224;
	add.s32 	%r190, %r190, %r20;
	add.s32 	%r189, %r189, 32;
	add.s32 	%r188, %r188, 4224;
	add.s32 	%r187, %r187, %r20;
	add.s32 	%r186, %r186, 32;
	setp.lt.u32 	%p26, %r185, 1024;
	mov.u32 	%r185, %r55;
	@%p26 bra 	$L__BB2_13;
	setp.eq.s32 	%p27, %r12, 0;
	mov.u32 	%r199, %r1;
	@%p27 bra 	$L__BB2_32;
	setp.ge.s32 	%p28, %r16, %r78;
	setp.ge.s32 	%p29, %r15, %r23;
	mov.f32 	%f489, 0f00000000;
	or.pred  	%p30, %p29, %p28;
	@%p30 bra 	$L__BB2_25;
	add.s32 	%r138, %r15, %r184;
	mad.lo.s32 	%r139, %r138, %r78, %r16;
	mul.wide.s32 	%rd21, %r139, 4;
	add.s64 	%rd22, %rd2, %rd21;
	ld.global.nc.f32 	%f489, [%rd22];
$L__BB2_25:
	setp.eq.s32 	%p31, %r12, 1;
	mov.u32 	%r140, _ZZ31steel_gemm_splitk_atomic_kernelE2Bs;
	mad.lo.s32 	%r141, %r15, 260, %r140;
	shl.b32 	%r142, %r1, 2;
	and.b32  	%r143, %r142, 252;
	add.s32 	%r144, %r141, %r143;
	st.shared.f32 	[%r144], %f489;
	mov.u32 	%r199, %r13;
	@%p31 bra 	$L__BB2_32;
	setp.ge.s32 	%p33, %r17, %r23;
	mov.f32 	%f490, 0f00000000;
	or.pred  	%p34, %p33, %p28;
	@%p34 bra 	$L__BB2_28;
	add.s32 	%r146, %r17, %r184;
	mad.lo.s32 	%r147, %r146, %r78, %r16;
	mul.wide.s32 	%rd23, %r147, 4;
	add.s64 	%rd24, %rd2, %rd23;
	ld.global.nc.f32 	%f490, [%rd24];
$L__BB2_28:
	setp.eq.s32 	%p35, %r12, 2;
	mad.lo.s32 	%r149, %r17, 260, %r140;
	add.s32 	%r152, %r149, %r143;
	st.shared.f32 	[%r152], %f490;
	mov.u32 	%r199, %r14;
	@%p35 bra 	$L__BB2_32;
	shr.u32 	%r68, %r14, 6;
	setp.ge.s32 	%p37, %r68, %r23;
	mov.f32 	%f491, 0f00000000;
	or.pred  	%p38, %p37, %p28;
	@%p38 bra 	$L__BB2_31;
	add.s32 	%r154, %r68, %r184;
	mad.lo.s32 	%r155, %r154, %r78, %r16;
	mul.wide.s32 	%rd25, %r155, 4;
	add.s64 	%rd26, %rd2, %rd25;
	ld.global.nc.f32 	%f491, [%rd26];
$L__BB2_31:
	add.s32 	%r199, %r1, 768;
	mad.lo.s32 	%r157, %r68, 260, %r140;
	add.s32 	%r160, %r157, %r143;
	st.shared.f32 	[%r160], %f491;
$L__BB2_32:
	setp.ge.s32 	%p39, %r16, %r78;
	shr.u32 	%r72, %r199, 6;
	setp.ge.s32 	%p40, %r72, %r23;
	mov.f32 	%f492, 0f00000000;
	or.pred  	%p41, %p40, %p39;
	@%p41 bra 	$L__BB2_34;
	add.s32 	%r162, %r72, %r184;
	mad.lo.s32 	%r163, %r162, %r78, %r16;
	mul.wide.s32 	%rd27, %r163, 4;
	add.s64 	%rd28, %rd2, %rd27;
	ld.global.nc.f32 	%f492, [%rd28];
$L__BB2_34:
	mad.lo.s32 	%r165, %r72, 260, %r18;
	st.shared.f32 	[%r165], %f492;
	add.s32 	%r166, %r199, 256;
	shr.u32 	%r73, %r166, 6;
	setp.ge.s32 	%p43, %r73, %r23;
	mov.f32 	%f493, 0f00000000;
	or.pred  	%p44, %p43, %p39;
	@%p44 bra 	$L__BB2_36;
	add.s32 	%r167, %r73, %r184;
	mad.lo.s32 	%r168, %r167, %r78, %r16;
	mul.wide.s32 	%rd29, %r168, 4;
	add.s64 	%rd30, %rd2, %rd29;
	ld.global.nc.f32 	%f493, [%rd30];
$L__BB2_36:
	mad.lo.s32 	%r170, %r73, 260, %r18;
	st.shared.f32 	[%r170], %f493;
	add.s32 	%r171, %r199, 512;
	shr.u32 	%r74, %r171, 6;
	setp.ge.s32 	%p46, %r74, %r23;
	mov.f32 	%f494, 0f00000000;
	or.pred  	%p47, %p46, %p39;
	@%p47 bra 	$L__BB2_38;
	add.s32 	%r172, %r74, %r184;
	mad.lo.s32 	%r173, %r172, %r78, %r16;
	mul.wide.s32 	%rd31, %r173, 4;
	add.s64 	%rd32, %rd2, %rd31;
	ld.global.nc.f32 	%f494, [%rd32];
$L__BB2_38:
	mad.lo.s32 	%r175, %r74, 260, %r18;
	st.shared.f32 	[%r175], %f494;
	add.s32 	%r176, %r199, 768;
	shr.u32 	%r75, %r176, 6;
	setp.ge.s32 	%p49, %r75, %r23;
	mov.f32 	%f495, 0f00000000;
	or.pred  	%p50, %p49, %p39;
	@%p50 bra 	$L__BB2_40;
	add.s32 	%r177, %r75, %r184;
	mad.lo.s32 	%r178, %r177, %r78, %r16;
	mul.wide.s32 	%rd33, %r178, 4;
	add.s64 	%rd34, %rd2, %rd33;
	ld.global.nc.f32 	%f495, [%rd34];
$L__BB2_40:
	mad.lo.s32 	%r179, %r75, 260, %r18;
	st.shared.f32 	[%r179], %f495;
	add.s32 	%r76, %r199, 1024;
	setp.lt.u32 	%p51, %r199, 1024;
	mov.u32 	%r199, %r76;
	@%p51 bra 	$L__BB2_32;
	bar.sync 	0;
	setp.lt.s32 	%p52, %r23, 1;
	@%p52 bra 	$L__BB2_43;
	ld.shared.f32 	%f310, [%r10];
	ld.shared.f32 	%f311, [%r19];
	fma.rn.f32 	%f503, %f310, %f311, %f503;
	ld.shared.f32 	%f312, [%r19+4];
	fma.rn.f32 	%f502, %f310, %f312, %f502;
	ld.shared.f32 	%f313, [%r19+8];
	fma.rn.f32 	%f501, %f310, %f313, %f501;
	ld.shared.f32 	%f314, [%r19+12];
	fma.rn.f32 	%f500, %f310, %f314, %f500;
$L__BB2_43:
	setp.lt.s32 	%p53, %r23, 2;
	@%p53 bra 	$L__BB2_45;
	ld.shared.f32 	%f315, [%r10+4];
	ld.shared.f32 	%f316, [%r19+260];
	fma.rn.f32 	%f503, %f315, %f316, %f503;
	ld.shared.f32 	%f317, [%r19+264];
	fma.rn.f32 	%f502, %f315, %f317, %f502;
	ld.shared.f32 	%f318, [%r19+268];
	fma.rn.f32 	%f501, %f315, %f318, %f501;
	ld.shared.f32 	%f319, [%r19+272];
	fma.rn.f32 	%f500, %f315, %f319, %f500;
$L__BB2_45:
	setp.lt.s32 	%p54, %r23, 3;
	@%p54 bra 	$L__BB2_47;
	ld.shared.f32 	%f320, [%r10+8];
	ld.shared.f32 	%f321, [%r19+520];
	fma.rn.f32 	%f503, %f320, %f321, %f503;
	ld.shared.f32 	%f322, [%r19+524];
	fma.rn.f32 	%f502, %f320, %f322, %f502;
	ld.shared.f32 	%f323, [%r19+528];
	fma.rn.f32 	%f501, %f320, %f323, %f501;
	ld.shared.f32 	%f324, [%r19+532];
	fma.rn.f32 	%f500, %f320, %f324, %f500;
$L__BB2_47:
	setp.lt.s32 	%p55, %r23, 4;
	@%p55 bra 	$L__BB2_49;
	ld.shared.f32 	%f325, [%r10+12];
	ld.shared.f32 	%f326, [%r19+780];
	fma.rn.f32 	%f503, %f325, %f326, %f503;
	ld.shared.f32 	%f327, [%r19+784];
	fma.rn.f32 	%f502, %f325, %f327, %f502;
	ld.shared.f32 	%f328, [%r19+788];
	fma.rn.f32 	%f501, %f325, %f328, %f501;
	ld.shared.f32 	%f329, [%r19+792];
	fma.rn.f32 	%f500, %f325, %f329, %f500;
$L__BB2_49:
	setp.lt.s32 	%p56, %r23, 5;
	@%p56 bra 	$L__BB2_51;
	ld.shared.f32 	%f330, [%r10+16];
	ld.shared.f32 	%f331, [%r19+1040];
	fma.rn.f32 	%f503, %f330, %f331, %f503;
	ld.shared.f32 	%f332, [%r19+1044];
	fma.rn.f32 	%f502, %f330, %f332, %f502;
	ld.shared.f32 	%f333, [%r19+1048];
	fma.rn.f32 	%f501, %f330, %f333, %f501;
	ld.shared.f32 	%f334, [%r19+1052];
	fma.rn.f32 	%f500, %f330, %f334, %f500;
$L__BB2_51:
	setp.lt.s32 	%p57, %r23, 6;
	@%p57 bra 	$L__BB2_53;
	ld.shared.f32 	%f335, [%r10+20];
	ld.shared.f32 	%f336, [%r19+1300];
	fma.rn.f32 	%f503, %f335, %f336, %f503;
	ld.shared.f32 	%f337, [%r19+1304];
	fma.rn.f32 	%f502, %f335, %f337, %f502;
	ld.shared.f32 	%f338, [%r19+1308];
	fma.rn.f32 	%f501, %f335, %f338, %f501;
	ld.shared.f32 	%f339, [%r19+1312];
	fma.rn.f32 	%f500, %f335, %f339, %f500;
$L__BB2_53:
	setp.lt.s32 	%p58, %r23, 7;
	@%p58 bra 	$L__BB2_55;
	ld.shared.f32 	%f340, [%r10+24];
	ld.shared.f32 	%f341, [%r19+1560];
	fma.rn.f32 	%f503, %f340, %f341, %f503;
	ld.shared.f32 	%f342, [%r19+1564];
	fma.rn.f32 	%f502, %f340, %f342, %f502;
	ld.shared.f32 	%f343, [%r19+1568];
	fma.rn.f32 	%f501, %f340, %f343, %f501;
	ld.shared.f32 	%f344, [%r19+1572];
	fma.rn.f32 	%f500, %f340, %f344, %f500;
$L__BB2_55:
	setp.lt.s32 	%p59, %r23, 8;
	@%p59 bra 	$L__BB2_57;
	ld.shared.f32 	%f345, [%r10+28];
	ld.shared.f32 	%f346, [%r19+1820];
	fma.rn.f32 	%f503, %f345, %f346, %f503;
	ld.shared.f32 	%f347, [%r19+1824];
	fma.rn.f32 	%f502, %f345, %f347, %f502;
	ld.shared.f32 	%f348, [%r19+1828];
	fma.rn.f32 	%f501, %f345, %f348, %f501;
	ld.shared.f32 	%f349, [%r19+1832];
	fma.rn.f32 	%f500, %f345, %f349, %f500;
$L__BB2_57:
	setp.lt.s32 	%p60, %r23, 9;
	@%p60 bra 	$L__BB2_59;
	ld.shared.f32 	%f350, [%r10+32];
	ld.shared.f32 	%f351, [%r19+2080];
	fma.rn.f32 	%f503, %f350, %f351, %f503;
	ld.shared.f32 	%f352, [%r19+2084];
	fma.rn.f32 	%f502, %f350, %f352, %f502;
	ld.shared.f32 	%f353, [%r19+2088];
	fma.rn.f32 	%f501, %f350, %f353, %f501;
	ld.shared.f32 	%f354, [%r19+2092];
	fma.rn.f32 	%f500, %f350, %f354, %f500;
$L__BB2_59:
	setp.lt.s32 	%p61, %r23, 10;
	@%p61 bra 	$L__BB2_61;
	ld.shared.f32 	%f355, [%r10+36];
	ld.shared.f32 	%f356, [%r19+2340];
	fma.rn.f32 	%f503, %f355, %f356, %f503;
	ld.shared.f32 	%f357, [%r19+2344];
	fma.rn.f32 	%f502, %f355, %f357, %f502;
	ld.shared.f32 	%f358, [%r19+2348];
	fma.rn.f32 	%f501, %f355, %f358, %f501;
	ld.shared.f32 	%f359, [%r19+2352];
	fma.rn.f32 	%f500, %f355, %f359, %f500;
$L__BB2_61:
	setp.lt.s32 	%p62, %r23, 11;
	@%p62 bra 	$L__BB2_63;
	ld.shared.f32 	%f360, [%r10+40];
	ld.shared.f32 	%f361, [%r19+2600];
	fma.rn.f32 	%f503, %f360, %f361, %f503;
	ld.shared.f32 	%f362, [%r19+2604];
	fma.rn.f32 	%f502, %f360, %f362, %f502;
	ld.shared.f32 	%f363, [%r19+2608];
	fma.rn.f32 	%f501, %f360, %f363, %f501;
	ld.shared.f32 	%f364, [%r19+2612];
	fma.rn.f32 	%f500, %f360, %f364, %f500;
$L__BB2_63:
	setp.lt.s32 	%p63, %r23, 12;
	@%p63 bra 	$L__BB2_65;
	ld.shared.f32 	%f365, [%r10+44];
	ld.shared.f32 	%f366, [%r19+2860];
	fma.rn.f32 	%f503, %f365, %f366, %f503;
	ld.shared.f32 	%f367, [%r19+2864];
	fma.rn.f32 	%f502, %f365, %f367, %f502;
	ld.shared.f32 	%f368, [%r19+2868];
	fma.rn.f32 	%f501, %f365, %f368, %f501;
	ld.shared.f32 	%f369, [%r19+2872];
	fma.rn.f32 	%f500, %f365, %f369, %f500;
$L__BB2_65:
	setp.lt.s32 	%p64, %r23, 13;
	@%p64 bra 	$L__BB2_67;
	ld.shared.f32 	%f370, [%r10+48];
	ld.shared.f32 	%f371, [%r19+3120];
	fma.rn.f32 	%f503, %f370, %f371, %f503;
	ld.shared.f32 	%f372, [%r19+3124];
	fma.rn.f32 	%f502, %f370, %f372, %f502;
	ld.shared.f32 	%f373, [%r19+3128];
	fma.rn.f32 	%f501, %f370, %f373, %f501;
	ld.shared.f32 	%f374, [%r19+3132];
	fma.rn.f32 	%f500, %f370, %f374, %f500;
$L__BB2_67:
	setp.lt.s32 	%p65, %r23, 14;
	@%p65 bra 	$L__BB2_69;
	ld.shared.f32 	%f375, [%r10+52];
	ld.shared.f32 	%f376, [%r19+3380];
	fma.rn.f32 	%f503, %f375, %f376, %f503;
	ld.shared.f32 	%f377, [%r19+3384];
	fma.rn.f32 	%f502, %f375, %f377, %f502;
	ld.shared.f32 	%f378, [%r19+3388];
	fma.rn.f32 	%f501, %f375, %f378, %f501;
	ld.shared.f32 	%f379, [%r19+3392];
	fma.rn.f32 	%f500, %f375, %f379, %f500;
$L__BB2_69:
	setp.lt.s32 	%p66, %r23, 15;
	@%p66 bra 	$L__BB2_71;
	ld.shared.f32 	%f380, [%r10+56];
	ld.shared.f32 	%f381, [%r19+3640];
	fma.rn.f32 	%f503, %f380, %f381, %f503;
	ld.shared.f32 	%f382, [%r19+3644];
	fma.rn.f32 	%f502, %f380, %f382, %f502;
	ld.shared.f32 	%f383, [%r19+3648];
	fma.rn.f32 	%f501, %f380, %f383, %f501;
	ld.shared.f32 	%f384, [%r19+3652];
	fma.rn.f32 	%f500, %f380, %f384, %f500;
$L__BB2_71:
	setp.lt.s32 	%p67, %r23, 16;
	@%p67 bra 	$L__BB2_73;
	ld.shared.f32 	%f385, [%r10+60];
	ld.shared.f32 	%f386, [%r19+3900];
	fma.rn.f32 	%f503, %f385, %f386, %f503;
	ld.shared.f32 	%f387, [%r19+3904];
	fma.rn.f32 	%f502, %f385, %f387, %f502;
	ld.shared.f32 	%f388, [%r19+3908];
	fma.rn.f32 	%f501, %f385, %f388, %f501;
	ld.shared.f32 	%f389, [%r19+3912];
	fma.rn.f32 	%f500, %f385, %f389, %f500;
$L__BB2_73:
	setp.lt.s32 	%p68, %r23, 17;
	@%p68 bra 	$L__BB2_75;
	ld.shared.f32 	%f390, [%r10+64];
	ld.shared.f32 	%f391, [%r19+4160];
	fma.rn.f32 	%f503, %f390, %f391, %f503;
	ld.shared.f32 	%f392, [%r19+4164];
	fma.rn.f32 	%f502, %f390, %f392, %f502;
	ld.shared.f32 	%f393, [%r19+4168];
	fma.rn.f32 	%f501, %f390, %f393, %f501;
	ld.shared.f32 	%f394, [%r19+4172];
	fma.rn.f32 	%f500, %f390, %f394, %f500;
$L__BB2_75:
	setp.lt.s32 	%p69, %r23, 18;
	@%p69 bra 	$L__BB2_77;
	ld.shared.f32 	%f395, [%r10+68];
	ld.shared.f32 	%f396, [%r19+4420];
	fma.rn.f32 	%f503, %f395, %f396, %f503;
	ld.shared.f32 	%f397, [%r19+4424];
	fma.rn.f32 	%f502, %f395, %f397, %f502;
	ld.shared.f32 	%f398, [%r19+4428];
	fma.rn.f32 	%f501, %f395, %f398, %f501;
	ld.shared.f32 	%f399, [%r19+4432];
	fma.rn.f32 	%f500, %f395, %f399, %f500;
$L__BB2_77:
	setp.lt.s32 	%p70, %r23, 19;
	@%p70 bra 	$L__BB2_79;
	ld.shared.f32 	%f400, [%r10+72];
	ld.shared.f32 	%f401, [%r19+4680];
	fma.rn.f32 	%f503, %f400, %f401, %f503;
	ld.shared.f32 	%f402, [%r19+4684];
	fma.rn.f32 	%f502, %f400, %f402, %f502;
	ld.shared.f32 	%f403, [%r19+4688];
	fma.rn.f32 	%f501, %f400, %f403, %f501;
	ld.shared.f32 	%f404, [%r19+4692];
	fma.rn.f32 	%f500, %f400, %f404, %f500;
$L__BB2_79:
	setp.lt.s32 	%p71, %r23, 20;
	@%p71 bra 	$L__BB2_81;
	ld.shared.f32 	%f405, [%r10+76];
	ld.shared.f32 	%f406, [%r19+4940];
	fma.rn.f32 	%f503, %f405, %f406, %f503;
	ld.shared.f32 	%f407, [%r19+4944];
	fma.rn.f32 	%f502, %f405, %f407, %f502;
	ld.shared.f32 	%f408, [%r19+4948];
	fma.rn.f32 	%f501, %f405, %f408, %f501;
	ld.shared.f32 	%f409, [%r19+4952];
	fma.rn.f32 	%f500, %f405, %f409, %f500;
$L__BB2_81:
	setp.lt.s32 	%p72, %r23, 21;
	@%p72 bra 	$L__BB2_83;
	ld.shared.f32 	%f410, [%r10+80];
	ld.shared.f32 	%f411, [%r19+5200];
	fma.rn.f32 	%f503, %f410, %f411, %f503;
	ld.shared.f32 	%f412, [%r19+5204];
	fma.rn.f32 	%f502, %f410, %f412, %f502;
	ld.shared.f32 	%f413, [%r19+5208];
	fma.rn.f32 	%f501, %f410, %f413, %f501;
	ld.shared.f32 	%f414, [%r19+5212];
	fma.rn.f32 	%f500, %f410, %f414, %f500;
$L__BB2_83:
	setp.lt.s32 	%p73, %r23, 22;
	@%p73 bra 	$L__BB2_85;
	ld.shared.f32 	%f415, [%r10+84];
	ld.shared.f32 	%f416, [%r19+5460];
	fma.rn.f32 	%f503, %f415, %f416, %f503;
	ld.shared.f32 	%f417, [%r19+5464];
	fma.rn.f32 	%f502, %f415, %f417, %f502;
	ld.shared.f32 	%f418, [%r19+5468];
	fma.rn.f32 	%f501, %f415, %f418, %f501;
	ld.shared.f32 	%f419, [%r19+5472];
	fma.rn.f32 	%f500, %f415, %f419, %f500;
$L__BB2_85:
	setp.lt.s32 	%p74, %r23, 23;
	@%p74 bra 	$L__BB2_87;
	ld.shared.f32 	%f420, [%r10+88];
	ld.shared.f32 	%f421, [%r19+5720];
	fma.rn.f32 	%f503, %f420, %f421, %f503;
	ld.shared.f32 	%f422, [%r19+5724];
	fma.rn.f32 	%f502, %f420, %f422, %f502;
	ld.shared.f32 	%f423, [%r19+5728];
	fma.rn.f32 	%f501, %f420, %f423, %f501;
	ld.shared.f32 	%f424, [%r19+5732];
	fma.rn.f32 	%f500, %f420, %f424, %f500;
$L__BB2_87:
	setp.lt.s32 	%p75, %r23, 24;
	@%p75 bra 	$L__BB2_89;
	ld.shared.f32 	%f425, [%r10+92];
	ld.shared.f32 	%f426, [%r19+5980];
	fma.rn.f32 	%f503, %f425, %f426, %f503;
	ld.shared.f32 	%f427, [%r19+5984];
	fma.rn.f32 	%f502, %f425, %f427, %f502;
	ld.shared.f32 	%f428, [%r19+5988];
	fma.rn.f32 	%f501, %f425, %f428, %f501;
	ld.shared.f32 	%f429, [%r19+5992];
	fma.rn.f32 	%f500, %f425, %f429, %f500;
$L__BB2_89:
	setp.lt.s32 	%p76, %r23, 25;
	@%p76 bra 	$L__BB2_91;
	ld.shared.f32 	%f430, [%r10+96];
	ld.shared.f32 	%f431, [%r19+6240];
	fma.rn.f32 	%f503, %f430, %f431, %f503;
	ld.shared.f32 	%f432, [%r19+6244];
	fma.rn.f32 	%f502, %f430, %f432, %f502;
	ld.shared.f32 	%f433, [%r19+6248];
	fma.rn.f32 	%f501, %f430, %f433, %f501;
	ld.shared.f32 	%f434, [%r19+6252];
	fma.rn.f32 	%f500, %f430, %f434, %f500;
$L__BB2_91:
	setp.lt.s32 	%p77, %r23, 26;
	@%p77 bra 	$L__BB2_93;
	ld.shared.f32 	%f435, [%r10+100];
	ld.shared.f32 	%f436, [%r19+6500];
	fma.rn.f32 	%f503, %f435, %f436, %f503;
	ld.shared.f32 	%f437, [%r19+6504];
	fma.rn.f32 	%f502, %f435, %f437, %f502;
	ld.shared.f32 	%f438, [%r19+6508];
	fma.rn.f32 	%f501, %f435, %f438, %f501;
	ld.shared.f32 	%f439, [%r19+6512];
	fma.rn.f32 	%f500, %f435, %f439, %f500;
$L__BB2_93:
	setp.lt.s32 	%p78, %r23, 27;
	@%p78 bra 	$L__BB2_95;
	ld.shared.f32 	%f440, [%r10+104];
	ld.shared.f32 	%f441, [%r19+6760];
	fma.rn.f32 	%f503, %f440, %f441, %f503;
	ld.shared.f32 	%f442, [%r19+6764];
	fma.rn.f32 	%f502, %f440, %f442, %f502;
	ld.shared.f32 	%f443, [%r19+6768];
	fma.rn.f32 	%f501, %f440, %f443, %f501;
	ld.shared.f32 	%f444, [%r19+6772];
	fma.rn.f32 	%f500, %f440, %f444, %f500;
$L__BB2_95:
	setp.lt.s32 	%p79, %r23, 28;
	@%p79 bra 	$L__BB2_97;
	ld.shared.f32 	%f445, [%r10+108];
	ld.shared.f32 	%f446, [%r19+7020];
	fma.rn.f32 	%f503, %f445, %f446, %f503;
	ld.shared.f32 	%f447, [%r19+7024];
	fma.rn.f32 	%f502, %f445, %f447, %f502;
	ld.shared.f32 	%f448, [%r19+7028];
	fma.rn.f32 	%f501, %f445, %f448, %f501;
	ld.shared.f32 	%f449, [%r19+7032];
	fma.rn.f32 	%f500, %f445, %f449, %f500;
$L__BB2_97:
	setp.lt.s32 	%p80, %r23, 29;
	@%p80 bra 	$L__BB2_99;
	ld.shared.f32 	%f450, [%r10+112];
	ld.shared.f32 	%f451, [%r19+7280];
	fma.rn.f32 	%f503, %f450, %f451, %f503;
	ld.shared.f32 	%f452, [%r19+7284];
	fma.rn.f32 	%f502, %f450, %f452, %f502;
	ld.shared.f32 	%f453, [%r19+7288];
	fma.rn.f32 	%f501, %f450, %f453, %f501;
	ld.shared.f32 	%f454, [%r19+7292];
	fma.rn.f32 	%f500, %f450, %f454, %f500;
$L__BB2_99:
	setp.lt.s32 	%p81, %r23, 30;
	@%p81 bra 	$L__BB2_101;
	ld.shared.f32 	%f455, [%r10+116];
	ld.shared.f32 	%f456, [%r19+7540];
	fma.rn.f32 	%f503, %f455, %f456, %f503;
	ld.shared.f32 	%f457, [%r19+7544];
	fma.rn.f32 	%f502, %f455, %f457, %f502;
	ld.shared.f32 	%f458, [%r19+7548];
	fma.rn.f32 	%f501, %f455, %f458, %f501;
	ld.shared.f32 	%f459, [%r19+7552];
	fma.rn.f32 	%f500, %f455, %f459, %f500;
$L__BB2_101:
	setp.lt.s32 	%p82, %r23, 31;
	@%p82 bra 	$L__BB2_103;
	ld.shared.f32 	%f460, [%r10+120];
	ld.shared.f32 	%f461, [%r19+7800];
	fma.rn.f32 	%f503, %f460, %f461, %f503;
	ld.shared.f32 	%f462, [%r19+7804];
	fma.rn.f32 	%f502, %f460, %f462, %f502;
	ld.shared.f32 	%f463, [%r19+7808];
	fma.rn.f32 	%f501, %f460, %f463, %f501;
	ld.shared.f32 	%f464, [%r19+7812];
	fma.rn.f32 	%f500, %f460, %f464, %f500;
$L__BB2_103:
	setp.lt.s32 	%p83, %r23, 32;
	@%p83 bra 	$L__BB2_105;
	ld.shared.f32 	%f465, [%r10+124];
	ld.shared.f32 	%f466, [%r19+8060];
	fma.rn.f32 	%f503, %f465, %f466, %f503;
	ld.shared.f32 	%f467, [%r19+8064];
	fma.rn.f32 	%f502, %f465, %f467, %f502;
	ld.shared.f32 	%f468, [%r19+8068];
	fma.rn.f32 	%f501, %f465, %f468, %f501;
	ld.shared.f32 	%f469, [%r19+8072];
	fma.rn.f32 	%f500, %f465, %f469, %f500;
$L__BB2_105:
	bar.sync 	0;
	setp.lt.s32 	%p84, %r22, %r9;
	mov.u32 	%r184, %r22;
	@%p84 bra 	$L__BB2_2;
$L__BB2_106:
	setp.ge.s32 	%p85, %r5, %r77;
	@%p85 bra 	$L__BB2_115;
	ld.param.u64 	%rd37, [steel_gemm_splitk_atomic_kernel_param_2];
	mad.lo.s32 	%r180, %r78, %r5, %r7;
	setp.ge.s32 	%p86, %r7, %r78;
	cvta.to.global.u64 	%rd35, %rd37;
	mul.wide.u32 	%rd36, %r180, 4;
	add.s64 	%rd3, %rd35, %rd36;
	@%p86 bra 	$L__BB2_109;
	mul.f32 	%f470, %f293, %f503;
	atom.global.add.f32 	%f471, [%rd3], %f470;
$L__BB2_109:
	add.s32 	%r181, %r7, 1;
	setp.ge.s32 	%p87, %r181, %r78;
	@%p87 bra 	$L__BB2_111;
	mul.f32 	%f472, %f293, %f502;
	atom.global.add.f32 	%f473, [%rd3+4], %f472;
$L__BB2_111:
	add.s32 	%r182, %r7, 2;
	setp.ge.s32 	%p88, %r182, %r78;
	@%p88 bra 	$L__BB2_113;
	mul.f32 	%f474, %f293, %f501;
	atom.global.add.f32 	%f475, [%rd3+8], %f474;
$L__BB2_113:
	add.s32 	%r183, %r7, 3;
	setp.ge.s32 	%p89, %r183, %r78;
	@%p89 bra 	$L__BB2_115;
	mul.f32 	%f476, %f293, %f500;
	atom.global.add.f32 	%f477, [%rd3+12], %f476;
$L__BB2_115:
	ret;

}
	// .globl	steel_gemm_splitk_serial_kernel
.visible .entry steel_gemm_splitk_serial_kernel(
	.param .u64 .ptr .align 1 steel_gemm_splitk_serial_kernel_param_0,
	.param .u64 .ptr .align 1 steel_gemm_splitk_serial_kernel_param_1,
	.param .u64 .ptr .align 1 steel_gemm_splitk_serial_kernel_param_2,
	.param .u32 steel_gemm_splitk_serial_kernel_param_3,
	.param .u32 steel_gemm_splitk_serial_kernel_param_4,
	.param .u32 steel_gemm_splitk_serial_kernel_param_5,
	.param .u32 steel_gemm_splitk_serial_kernel_param_6,
	.param .f32 steel_gemm_splitk_serial_kernel_param_7,
	.param .f32 steel_gemm_splitk_serial_kernel_param_8
)
{
	.reg .pred 	%p<151>;
	.reg .b32 	%r<317>;
	.reg .b32 	%f<709>;
	.reg .b64 	%rd<67>;
	// demoted variable
	.shared .align 4 .b8 _ZZ31steel_gemm_splitk_serial_kernelE2As[8448];
	// demoted variable
	.shared .align 4 .b8 _ZZ31steel_gemm_splitk_serial_kernelE2Bs[8320];
	ld.param.u64 	%rd6, [steel_gemm_splitk_serial_kernel_param_0];
	ld.param.u64 	%rd7, [steel_gemm_splitk_serial_kernel_param_1];
	ld.param.u64 	%rd8, [steel_gemm_splitk_serial_kernel_param_2];
	ld.param.u32 	%r139, [steel_gemm_splitk_serial_kernel_param_3];
	ld.param.u32 	%r140, [steel_gemm_splitk_serial_kernel_param_4];
	ld.param.u32 	%r141, [steel_gemm_splitk_serial_kernel_param_5];
	ld.param.u32 	%r142, [steel_gemm_splitk_serial_kernel_param_6];
	ld.param.f32 	%f329, [steel_gemm_splitk_serial_kernel_param_7];
	ld.param.f32 	%f330, [steel_gemm_splitk_serial_kernel_param_8];
	cvta.to.global.u64 	%rd1, %rd6;
	cvta.to.global.u64 	%rd2, %rd7;
	cvta.to.global.u64 	%rd3, %rd8;
	mov.u32 	%r143, %ctaid.x;
	mov.u32 	%r144, %ctaid.y;
	mov.u32 	%r1, %tid.x;
	shr.u32 	%r2, %r1, 4;
	shl.b32 	%r145, %r1, 2;
	and.b32  	%r3, %r145, 60;
	shl.b32 	%r4, %r143, 6;
	or.b32  	%r5, %r4, %r2;
	shl.b32 	%r6, %r144, 6;
	or.b32  	%r7, %r3, %r6;
	add.s32 	%r146, %r141, %r142;
	add.s32 	%r147, %r146, -1;
	div.s32 	%r8, %r147, %r142;
	setp.lt.s32 	%p1, %r142, 1;
	@%p1 bra 	$L__BB3_44;
	and.b32  	%r9, %r1, 31;
	and.b32  	%r149, %r1, 63;
	shr.u32 	%r150, %r1, 8;
	neg.s32 	%r151, %r150;
	and.b32  	%r10, %r151, 3;
	shr.u32 	%r152, %r1, 5;
	add.s32 	%r11, %r152, %r4;
	mul.lo.s32 	%r12, %r11, %r141;
	mov.u32 	%r153, _ZZ31steel_gemm_splitk_serial_kernelE2As;
	and.b32  	%r155, %r145, 124;
	add.s32 	%r23, %r153, %r155;
	mad.lo.s32 	%r13, %r152, 132, %r23;
	add.s32 	%r14, %r1, 256;
	shr.u32 	%r156, %r14, 5;
	add.s32 	%r15, %r156, %r4;
	mul.lo.s32 	%r16, %r15, %r141;
	mad.lo.s32 	%r17, %r156, 132, %r23;
	add.s32 	%r18, %r1, 512;
	shr.u32 	%r157, %r18, 5;
	add.s32 	%r19, %r157, %r4;
	mul.lo.s32 	%r20, %r19, %r141;
	mad.lo.s32 	%r21, %r157, 132, %r23;
	add.s32 	%r22, %r1, 768;
	shr.u32 	%r24, %r1, 6;
	add.s32 	%r25, %r149, %r6;
	mov.u32 	%r158, _ZZ31steel_gemm_splitk_serial_kernelE2Bs;
	and.b32  	%r159, %r145, 252;
	add.s32 	%r31, %r158, %r159;
	mad.lo.s32 	%r26, %r24, 260, %r31;
	shr.u32 	%r27, %r14, 6;
	mad.lo.s32 	%r28, %r27, 260, %r31;
	shr.u32 	%r29, %r18, 6;
	mad.lo.s32 	%r30, %r29, 260, %r31;
	mov.b32 	%r293, 0;
$L__BB3_2:
	mul.lo.s32 	%r294, %r293, %r8;
	add.s32 	%r160, %r294, %r8;
	min.s32 	%r34, %r160, %r141;
	setp.ge.s32 	%p2, %r294, %r34;
	@%p2 bra 	$L__BB3_43;
$L__BB3_3:
	setp.eq.s32 	%p3, %r10, 0;
	sub.s32 	%r36, %r34, %r294;
	min.s32 	%r37, %r36, 32;
	mov.u32 	%r295, %r1;
	@%p3 bra 	$L__BB3_13;
	setp.ge.s32 	%p4, %r11, %r139;
	add.s32 	%r38, %r9, %r294;
	setp.le.s32 	%p5, %r36, %r9;
	mov.f32 	%f537, 0f00000000;
	or.pred  	%p6, %p4, %p5;
	@%p6 bra 	$L__BB3_6;
	add.s32 	%r162, %r38, %r12;
	mul.wide.s32 	%rd9, %r162, 4;
	add.s64 	%rd10, %rd1, %rd9;
	ld.global.nc.f32 	%f537, [%rd10];
$L__BB3_6:
	setp.eq.s32 	%p7, %r10, 1;
	st.shared.f32 	[%r13], %f537;
	mov.u32 	%r295, %r14;
	@%p7 bra 	$L__BB3_13;
	setp.ge.s32 	%p9, %r15, %r139;
	mov.f32 	%f538, 0f00000000;
	or.pred  	%p10, %p9, %p5;
	@%p10 bra 	$L__BB3_9;
	add.s32 	%r164, %r38, %r16;
	mul.wide.s32 	%rd11, %r164, 4;
	add.s64 	%rd12, %rd1, %rd11;
	ld.global.nc.f32 	%f538, [%rd12];
$L__BB3_9:
	setp.eq.s32 	%p11, %r10, 2;
	st.shared.f32 	[%r17], %f538;
	mov.u32 	%r295, %r18;
	@%p11 bra 	$L__BB3_13;
	setp.ge.s32 	%p13, %r19, %r139;
	mov.f32 	%f539, 0f00000000;
	or.pred  	%p14, %p13, %p5;
	@%p14 bra 	$L__BB3_12;
	add.s32 	%r166, %r38, %r20;
	mul.wide.s32 	%rd13, %r166, 4;
	add.s64 	%rd14, %rd1, %rd13;
	ld.global.nc.f32 	%f539, [%rd14];
$L__BB3_12:
	st.shared.f32 	[%r21], %f539;
	mov.u32 	%r295, %r22;
$L__BB3_13:
	add.s32 	%r40, %r9, %r294;
$L__BB3_14:
	setp.le.s32 	%p15, %r36, %r9;
	shr.u32 	%r42, %r295, 5;
	add.s32 	%r43, %r42, %r4;
	setp.ge.s32 	%p16, %r43, %r139;
	mov.f32 	%f540, 0f00000000;
	or.pred  	%p17, %p16, %p15;
	@%p17 bra 	$L__BB3_16;
	mad.lo.s32 	%r168, %r43, %r141, %r40;
	mul.wide.s32 	%rd15, %r168, 4;
	add.s64 	%rd16, %rd1, %rd15;
	ld.global.nc.f32 	%f540, [%rd16];
$L__BB3_16:
	mad.lo.s32 	%r170, %r42, 132, %r23;
	st.shared.f32 	[%r170], %f540;
	add.s32 	%r171, %r295, 256;
	shr.u32 	%r44, %r171, 5;
	add.s32 	%r45, %r44, %r4;
	setp.ge.s32 	%p19, %r45, %r139;
	mov.f32 	%f541, 0f00000000;
	or.pred  	%p20, %p19, %p15;
	@%p20 bra 	$L__BB3_18;
	mad.lo.s32 	%r172, %r45, %r141, %r40;
	mul.wide.s32 	%rd17, %r172, 4;
	add.s64 	%rd18, %rd1, %rd17;
	ld.global.nc.f32 	%f541, [%rd18];
$L__BB3_18:
	mad.lo.s32 	%r174, %r44, 132, %r23;
	st.shared.f32 	[%r174], %f541;
	add.s32 	%r175, %r295, 512;
	shr.u32 	%r46, %r175, 5;
	add.s32 	%r47, %r46, %r4;
	setp.ge.s32 	%p22, %r47, %r139;
	mov.f32 	%f542, 0f00000000;
	or.pred  	%p23, %p22, %p15;
	@%p23 bra 	$L__BB3_20;
	mad.lo.s32 	%r176, %r47, %r141, %r40;
	mul.wide.s32 	%rd19, %r176, 4;
	add.s64 	%rd20, %rd1, %rd19;
	ld.global.nc.f32 	%f542, [%rd20];
$L__BB3_20:
	mad.lo.s32 	%r178, %r46, 132, %r23;
	st.shared.f32 	[%r178], %f542;
	add.s32 	%r179, %r295, 768;
	shr.u32 	%r48, %r179, 5;
	add.s32 	%r49, %r48, %r4;
	setp.ge.s32 	%p25, %r49, %r139;
	mov.f32 	%f543, 0f00000000;
	or.pred  	%p26, %p25, %p15;
	@%p26 bra 	$L__BB3_22;
	mad.lo.s32 	%r180, %r49, %r141, %r40;
	mul.wide.s32 	%rd21, %r180, 4;
	add.s64 	%rd22, %rd1, %rd21;
	ld.global.nc.f32 	%f543, [%rd22];
$L__BB3_22:
	mad.lo.s32 	%r181, %r48, 132, %r23;
	st.shared.f32 	[%r181], %f543;
	add.s32 	%r50, %r295, 1024;
	setp.lt.u32 	%p27, %r295, 1024;
	mov.u32 	%r295, %r50;
	@%p27 bra 	$L__BB3_14;
	mov.u32 	%r297, %r1;
	@%p3 bra 	$L__BB3_33;
	setp.ge.s32 	%p29, %r25, %r140;
	setp.ge.s32 	%p30, %r24, %r37;
	mov.f32 	%f544, 0f00000000;
	or.pred  	%p31, %p30, %p29;
	@%p31 bra 	$L__BB3_26;
	add.s32 	%r183, %r24, %r294;
	mad.lo.s32 	%r184, %r183, %r140, %r25;
	mul.wide.s32 	%rd23, %r184, 4;
	add.s64 	%rd24, %rd2, %rd23;
	ld.global.nc.f32 	%f544, [%rd24];
$L__BB3_26:
	setp.eq.s32 	%p32, %r10, 1;
	st.shared.f32 	[%r26], %f544;
	mov.u32 	%r297, %r14;
	@%p32 bra 	$L__BB3_33;
	setp.ge.s32 	%p34, %r27, %r37;
	mov.f32 	%f545, 0f00000000;
	or.pred  	%p35, %p34, %p29;
	@%p35 bra 	$L__BB3_29;
	add.s32 	%r186, %r27, %r294;
	mad.lo.s32 	%r187, %r186, %r140, %r25;
	mul.wide.s32 	%rd25, %r187, 4;
	add.s64 	%rd26, %rd2, %rd25;
	ld.global.nc.f32 	%f545, [%rd26];
$L__BB3_29:
	setp.eq.s32 	%p36, %r10, 2;
	st.shared.f32 	[%r28], %f545;
	mov.u32 	%r297, %r18;
	@%p36 bra 	$L__BB3_33;
	setp.ge.s32 	%p38, %r29, %r37;
	mov.f32 	%f546, 0f00000000;
	or.pred  	%p39, %p38, %p29;
	@%p39 bra 	$L__BB3_32;
	add.s32 	%r189, %r29, %r294;
	mad.lo.s32 	%r190, %r189, %r140, %r25;
	mul.wide.s32 	%rd27, %r190, 4;
	add.s64 	%rd28, %rd2, %rd27;
	ld.global.nc.f32 	%f546, [%rd28];
$L__BB3_32:
	st.shared.f32 	[%r30], %f546;
	mov.u32 	%r297, %r22;
$L__BB3_33:
	setp.ge.s32 	%p40, %r25, %r140;
	shr.u32 	%r53, %r297, 6;
	setp.ge.s32 	%p41, %r53, %r37;
	mov.f32 	%f547, 0f00000000;
	or.pred  	%p42, %p41, %p40;
	@%p42 bra 	$L__BB3_35;
	add.s32 	%r192, %r53, %r294;
	mad.lo.s32 	%r193, %r192, %r140, %r25;
	mul.wide.s32 	%rd29, %r193, 4;
	add.s64 	%rd30, %rd2, %rd29;
	ld.global.nc.f32 	%f547, [%rd30];
$L__BB3_35:
	mad.lo.s32 	%r195, %r53, 260, %r31;
	st.shared.f32 	[%r195], %f547;
	add.s32 	%r196, %r297, 256;
	shr.u32 	%r54, %r196, 6;
	setp.ge.s32 	%p44, %r54, %r37;
	mov.f32 	%f548, 0f00000000;
	or.pred  	%p45, %p44, %p40;
	@%p45 bra 	$L__BB3_37;
	add.s32 	%r197, %r54, %r294;
	mad.lo.s32 	%r198, %r197, %r140, %r25;
	mul.wide.s32 	%rd31, %r198, 4;
	add.s64 	%rd32, %rd2, %rd31;
	ld.global.nc.f32 	%f548, [%rd32];
$L__BB3_37:
	mad.lo.s32 	%r200, %r54, 260, %r31;
	st.shared.f32 	[%r200], %f548;
	add.s32 	%r201, %r297, 512;
	shr.u32 	%r55, %r201, 6;
	setp.ge.s32 	%p47, %r55, %r37;
	mov.f32 	%f549, 0f00000000;
	or.pred  	%p48, %p47, %p40;
	@%p48 bra 	$L__BB3_39;
	add.s32 	%r202, %r55, %r294;
	mad.lo.s32 	%r203, %r202, %r140, %r25;
	mul.wide.s32 	%rd33, %r203, 4;
	add.s64 	%rd34, %rd2, %rd33;
	ld.global.nc.f32 	%f549, [%rd34];
$L__BB3_39:
	mad.lo.s32 	%r205, %r55, 260, %r31;
	st.shared.f32 	[%r205], %f549;
	add.s32 	%r206, %r297, 768;
	shr.u32 	%r56, %r206, 6;
	setp.ge.s32 	%p50, %r56, %r37;
	mov.f32 	%f550, 0f00000000;
	or.pred  	%p51, %p50, %p40;
	@%p51 bra 	$L__BB3_41;
	add.s32 	%r207, %r56, %r294;
	mad.lo.s32 	%r208, %r207, %r140, %r25;
	mul.wide.s32 	%rd35, %r208, 4;
	add.s64 	%rd36, %rd2, %rd35;
	ld.global.nc.f32 	%f550, [%rd36];
$L__BB3_41:
	mad.lo.s32 	%r209, %r56, 260, %r31;
	st.shared.f32 	[%r209], %f550;
	add.s32 	%r57, %r297, 1024;
	setp.lt.u32 	%p52, %r297, 1024;
	mov.u32 	%r297, %r57;
	@%p52 bra 	$L__BB3_33;
	bar.sync 	0;
	bar.sync 	0;
	add.s32 	%r294, %r294, 32;
	setp.lt.s32 	%p53, %r294, %r34;
	@%p53 bra 	$L__BB3_3;
$L__BB3_43:
	add.s32 	%r293, %r293, 1;
	setp.ne.s32 	%p54, %r293, %r142;
	@%p54 bra 	$L__BB3_2;
$L__BB3_44:
	bar.sync 	0;
	setp.ge.s32 	%p55, %r5, %r139;
	@%p55 bra 	$L__BB3_170;
	setp.lt.s32 	%p56, %r142, 1;
	mov.f32 	%f581, 0f00000000;
	mov.f32 	%f582, %f581;
	mov.f32 	%f583, %f581;
	mov.f32 	%f584, %f581;
	@%p56 bra 	$L__BB3_153;
	mov.u32 	%r211, _ZZ31steel_gemm_splitk_serial_kernelE2As;
	mad.lo.s32 	%r60, %r2, 132, %r211;
	and.b32  	%r61, %r1, 31;
	and.b32  	%r212, %r1, 63;
	shr.u32 	%r213, %r1, 8;
	neg.s32 	%r214, %r213;
	and.b32  	%r62, %r214, 3;
	shr.u32 	%r215, %r1, 5;
	add.s32 	%r63, %r215, %r4;
	mul.lo.s32 	%r64, %r63, %r141;
	add.s32 	%r65, %r1, 256;
	shr.u32 	%r216, %r65, 5;
	add.s32 	%r66, %r216, %r4;
	mul.lo.s32 	%r67, %r66, %r141;
	add.s32 	%r68, %r1, 512;
	shr.u32 	%r217, %r68, 5;
	add.s32 	%r69, %r217, %r4;
	mul.lo.s32 	%r70, %r69, %r141;
	shr.u32 	%r71, %r1, 6;
	add.s32 	%r72, %r212, %r6;
	mov.u32 	%r218, _ZZ31steel_gemm_splitk_serial_kernelE2Bs;
	shl.b32 	%r219, %r1, 2;
	and.b32  	%r220, %r219, 252;
	add.s32 	%r78, %r218, %r220;
	mad.lo.s32 	%r73, %r71, 260, %r78;
	shr.u32 	%r74, %r65, 6;
	mad.lo.s32 	%r75, %r74, 260, %r78;
	shr.u32 	%r76, %r68, 6;
	mad.lo.s32 	%r77, %r76, 260, %r78;
	shl.b32 	%r221, %r3, 2;
	add.s32 	%r79, %r218, %r221;
	shl.b32 	%r80, %r141, 5;
	mov.b32 	%r299, 0;
	mov.f32 	%f581, 0f00000000;
$L__BB3_47:
	mul.lo.s32 	%r300, %r299, %r8;
	add.s32 	%r222, %r300, %r8;
	min.s32 	%r84, %r222, %r141;
	setp.ge.s32 	%p57, %r300, %r84;
	@%p57 bra 	$L__BB3_152;
$L__BB3_48:
	setp.eq.s32 	%p58, %r62, 0;
	sub.s32 	%r86, %r84, %r300;
	min.s32 	%r87, %r86, 32;
	mov.u32 	%r301, %r1;
	@%p58 bra 	$L__BB3_58;
	setp.ge.s32 	%p59, %r63, %r139;
	add.s32 	%r88, %r61, %r300;
	setp.le.s32 	%p60, %r86, %r61;
	mov.f32 	%f563, 0f00000000;
	or.pred  	%p61, %p59, %p60;
	@%p61 bra 	$L__BB3_51;
	add.s32 	%r224, %r88, %r64;
	mul.wide.s32 	%rd37, %r224, 4;
	add.s64 	%rd38, %rd1, %rd37;
	ld.global.nc.f32 	%f563, [%rd38];
$L__BB3_51:
	setp.eq.s32 	%p62, %r62, 1;
	shr.u32 	%r225, %r1, 5;
	mov.u32 	%r226, _ZZ31steel_gemm_splitk_serial_kernelE2As;
	mad.lo.s32 	%r227, %r225, 132, %r226;
	shl.b32 	%r228, %r61, 2;
	add.s32 	%r229, %r227, %r228;
	st.shared.f32 	[%r229], %f563;
	mov.u32 	%r301, %r65;
	@%p62 bra 	$L__BB3_58;
	setp.ge.s32 	%p64, %r66, %r139;
	mov.f32 	%f564, 0f00000000;
	or.pred  	%p65, %p64, %p60;
	@%p65 bra 	$L__BB3_54;
	add.s32 	%r231, %r88, %r67;
	mul.wide.s32 	%rd39, %r231, 4;
	add.s64 	%rd40, %rd1, %rd39;
	ld.global.nc.f32 	%f564, [%rd40];
$L__BB3_54:
	setp.eq.s32 	%p66, %r62, 2;
	shr.u32 	%r232, %r65, 5;
	mov.u32 	%r233, _ZZ31steel_gemm_splitk_serial_kernelE2As;
	mad.lo.s32 	%r234, %r232, 132, %r233;
	shl.b32 	%r235, %r61, 2;
	add.s32 	%r236, %r234, %r235;
	st.shared.f32 	[%r236], %f564;
	mov.u32 	%r301, %r68;
	@%p66 bra 	$L__BB3_58;
	setp.ge.s32 	%p68, %r69, %r139;
	mov.f32 	%f565, 0f00000000;
	or.pred  	%p69, %p68, %p60;
	@%p69 bra 	$L__BB3_57;
	add.s32 	%r238, %r88, %r70;
	mul.wide.s32 	%rd41, %r238, 4;
	add.s64 	%rd42, %rd1, %rd41;
	ld.global.nc.f32 	%f565, [%rd42];
$L__BB3_57:
	add.s32 	%r301, %r1, 768;
	shr.u32 	%r239, %r68, 5;
	mov.u32 	%r240, _ZZ31steel_gemm_splitk_serial_kernelE2As;
	mad.lo.s32 	%r241, %r239, 132, %r240;
	shl.b32 	%r242, %r61, 2;
	add.s32 	%r243, %r241, %r242;
	st.shared.f32 	[%r243], %f565;
$L__BB3_58:
	add.s32 	%r244, %r301, 768;
	shr.u32 	%r245, %r244, 5;
	shl.b32 	%r246, %r61, 2;
	mov.u32 	%r247, _ZZ31steel_gemm_splitk_serial_kernelE2As;
	add.s32 	%r248, %r247, %r246;
	mad.lo.s32 	%r313, %r245, 132, %r248;
	add.s32 	%r249, %r61, %r300;
	add.s32 	%r311, %r4, %r245;
	mad.lo.s32 	%r312, %r141, %r311, %r249;
	add.s32 	%r250, %r301, 512;
	shr.u32 	%r251, %r250, 5;
	mad.lo.s32 	%r310, %r251, 132, %r248;
	add.s32 	%r308, %r4, %r251;
	mad.lo.s32 	%r309, %r141, %r308, %r249;
	add.s32 	%r252, %r301, 256;
	shr.u32 	%r253, %r252, 5;
	mad.lo.s32 	%r307, %r253, 132, %r248;
	add.s32 	%r305, %r4, %r253;
	mad.lo.s32 	%r306, %r141, %r305, %r249;
	shr.u32 	%r254, %r301, 5;
	mad.lo.s32 	%r304, %r254, 132, %r248;
	add.s32 	%r302, %r4, %r254;
	mad.lo.s32 	%r303, %r141, %r302, %r249;
$L__BB3_59:
	setp.le.s32 	%p70, %r86, %r61;
	setp.ge.s32 	%p71, %r302, %r139;
	mov.f32 	%f566, 0f00000000;
	or.pred  	%p72, %p71, %p70;
	@%p72 bra 	$L__BB3_61;
	mul.wide.s32 	%rd43, %r303, 4;
	add.s64 	%rd44, %rd1, %rd43;
	ld.global.nc.f32 	%f566, [%rd44];
$L__BB3_61:
	st.shared.f32 	[%r304], %f566;
	setp.ge.s32 	%p74, %r305, %r139;
	mov.f32 	%f567, 0f00000000;
	or.pred  	%p75, %p74, %p70;
	@%p75 bra 	$L__BB3_63;
	mul.wide.s32 	%rd45, %r306, 4;
	add.s64 	%rd46, %rd1, %rd45;
	ld.global.nc.f32 	%f567, [%rd46];
$L__BB3_63:
	st.shared.f32 	[%r307], %f567;
	setp.ge.s32 	%p77, %r308, %r139;
	mov.f32 	%f568, 0f00000000;
	or.pred  	%p78, %p77, %p70;
	@%p78 bra 	$L__BB3_65;
	mul.wide.s32 	%rd47, %r309, 4;
	add.s64 	%rd48, %rd1, %rd47;
	ld.global.nc.f32 	%f568, [%rd48];
$L__BB3_65:
	st.shared.f32 	[%r310], %f568;
	setp.ge.s32 	%p80, %r311, %r139;
	mov.f32 	%f569, 0f00000000;
	or.pred  	%p81, %p80, %p70;
	@%p81 bra 	$L__BB3_67;
	mul.wide.s32 	%rd49, %r312, 4;
	add.s64 	%rd50, %rd1, %rd49;
	ld.global.nc.f32 	%f569, [%rd50];
$L__BB3_67:
	st.shared.f32 	[%r313], %f569;
	add.s32 	%r116, %r301, 1024;
	add.s32 	%r313, %r313, 4224;
	add.s32 	%r312, %r312, %r80;
	add.s32 	%r311, %r311, 32;
	add.s32 	%r310, %r310, 4224;
	add.s32 	%r309, %r309, %r80;
	add.s32 	%r308, %r308, 32;
	add.s32 	%r307, %r307, 4224;
	add.s32 	%r306, %r306, %r80;
	add.s32 	%r305, %r305, 32;
	add.s32 	%r304, %r304, 4224;
	add.s32 	%r303, %r303, %r80;
	add.s32 	%r302, %r302, 32;
	setp.lt.u32 	%p82, %r301, 1024;
	mov.u32 	%r301, %r116;
	@%p82 bra 	$L__BB3_59;
	mov.u32 	%r315, %r1;
	@%p58 bra 	$L__BB3_78;
	setp.ge.s32 	%p84, %r72, %r140;
	setp.ge.s32 	%p85, %r71, %r87;
	mov.f32 	%f570, 0f00000000;
	or.pred  	%p86, %p85, %p84;
	@%p86 bra 	$L__BB3_71;
	add.s32 	%r260, %r71, %r300;
	mad.lo.s32 	%r261, %r260, %r140, %r72;
	mul.wide.s32 	%rd51, %r261, 4;
	add.s64 	%rd52, %rd2, %rd51;
	ld.global.nc.f32 	%f570, [%rd52];
$L__BB3_71:
	setp.eq.s32 	%p87, %r62, 1;
	st.shared.f32 	[%r73], %f570;
	mov.u32 	%r315, %r65;
	@%p87 bra 	$L__BB3_78;
	setp.ge.s32 	%p89, %r74, %r87;
	mov.f32 	%f571, 0f00000000;
	or.pred  	%p90, %p89, %p84;
	@%p90 bra 	$L__BB3_74;
	add.s32 	%r263, %r74, %r300;
	mad.lo.s32 	%r264, %r263, %r140, %r72;
	mul.wide.s32 	%rd53, %r264, 4;
	add.s64 	%rd54, %rd2, %rd53;
	ld.global.nc.f32 	%f571, [%rd54];
$L__BB3_74:
	setp.eq.s32 	%p91, %r62, 2;
	st.shared.f32 	[%r75], %f571;
	mov.u32 	%r315, %r68;
	@%p91 bra 	$L__BB3_78;
	setp.ge.s32 	%p93, %r76, %r87;
	mov.f32 	%f572, 0f00000000;
	or.pred  	%p94, %p93, %p84;
	@%p94 bra 	$L__BB3_77;
	add.s32 	%r266, %r76, %r300;
	mad.lo.s32 	%r267, %r266, %r140, %r72;
	mul.wide.s32 	%rd55, %r267, 4;
	add.s64 	%rd56, %rd2, %rd55;
	ld.global.nc.f32 	%f572, [%rd56];
$L__BB3_77:
	add.s32 	%r315, %r1, 768;
	st.shared.f32 	[%r77], %f572;
$L__BB3_78:
	setp.ge.s32 	%p95, %r72, %r140;
	shr.u32 	%r132, %r315, 6;
	setp.ge.s32 	%p96, %r132, %r87;
	mov.f32 	%f573, 0f00000000;
	or.pred  	%p97, %p96, %p95;
	@%p97 bra 	$L__BB3_80;
	add.s32 	%r269, %r132, %r300;
	mad.lo.s32 	%r270, %r269, %r140, %r72;
	mul.wide.s32 	%rd57, %r270, 4;
	add.s64 	%rd58, %rd2, %rd57;
	ld.global.nc.f32 	%f573, [%rd58];
$L__BB3_80:
	mad.lo.s32 	%r272, %r132, 260, %r78;
	st.shared.f32 	[%r272], %f573;
	add.s32 	%r273, %r315, 256;
	shr.u32 	%r133, %r273, 6;
	setp.ge.s32 	%p99, %r133, %r87;
	mov.f32 	%f574, 0f00000000;
	or.pred  	%p100, %p99, %p95;
	@%p100 bra 	$L__BB3_82;
	add.s32 	%r274, %r133, %r300;
	mad.lo.s32 	%r275, %r274, %r140, %r72;
	mul.wide.s32 	%rd59, %r275, 4;
	add.s64 	%rd60, %rd2, %rd59;
	ld.global.nc.f32 	%f574, [%rd60];
$L__BB3_82:
	mad.lo.s32 	%r277, %r133, 260, %r78;
	st.shared.f32 	[%r277], %f574;
	add.s32 	%r278, %r315, 512;
	shr.u32 	%r134, %r278, 6;
	setp.ge.s32 	%p102, %r134, %r87;
	mov.f32 	%f575, 0f00000000;
	or.pred  	%p103, %p102, %p95;
	@%p103 bra 	$L__BB3_84;
	add.s32 	%r279, %r134, %r300;
	mad.lo.s32 	%r280, %r279, %r140, %r72;
	mul.wide.s32 	%rd61, %r280, 4;
	add.s64 	%rd62, %rd2, %rd61;
	ld.global.nc.f32 	%f575, [%rd62];
$L__BB3_84:
	mad.lo.s32 	%r282, %r134, 260, %r78;
	st.shared.f32 	[%r282], %f575;
	add.s32 	%r283, %r315, 768;
	shr.u32 	%r135, %r283, 6;
	setp.ge.s32 	%p105, %r135, %r87;
	mov.f32 	%f576, 0f00000000;
	or.pred  	%p106, %p105, %p95;
	@%p106 bra 	$L__BB3_86;
	add.s32 	%r284, %r135, %r300;
	mad.lo.s32 	%r285, %r284, %r140, %r72;
	mul.wide.s32 	%rd63, %r285, 4;
	add.s64 	%rd64, %rd2, %rd63;
	ld.global.nc.f32 	%f576, [%rd64];
$L__BB3_86:
	mad.lo.s32 	%r286, %r135, 260, %r78;
	st.shared.f32 	[%r286], %f576;
	add.s32 	%r136, %r315, 1024;
	setp.lt.u32 	%p107, %r315, 1024;
	mov.u32 	%r315, %r136;
	@%p107 bra 	$L__BB3_78;
	bar.sync 	0;
	setp.lt.s32 	%p108, %r86, 1;
	@%p108 bra 	$L__BB3_89;
	ld.shared.f32 	%f361, [%r60];
	ld.shared.f32 	%f362, [%r79];
	fma.rn.f32 	%f584, %f361, %f362, %f584;
	ld.shared.f32 	%f363, [%r79+4];
	fma.rn.f32 	%f583, %f361, %f363, %f583;
	ld.shared.f32 	%f364, [%r79+8];
	fma.rn.f32 	%f582, %f361, %f364, %f582;
	ld.shared.f32 	%f365, [%r79+12];
	fma.rn.f32 	%f581, %f361, %f365, %f581;
$L__BB3_89:
	setp.lt.s32 	%p109, %r86, 2;
	@%p109 bra 	$L__BB3_91;
	ld.shared.f32 	%f366, [%r60+4];
	ld.shared.f32 	%f367, [%r79+260];
	fma.rn.f32 	%f584, %f366, %f367, %f584;
	ld.shared.f32 	%f368, [%r79+264];
	fma.rn.f32 	%f583, %f366, %f368, %f583;
	ld.shared.f32 	%f369, [%r79+268];
	fma.rn.f32 	%f582, %f366, %f369, %f582;
	ld.shared.f32 	%f370, [%r79+272];
	fma.rn.f32 	%f581, %f366, %f370, %f581;
$L__BB3_91:
	setp.lt.s32 	%p110, %r86, 3;
	@%p110 bra 	$L__BB3_93;
	ld.shared.f32 	%f371, [%r60+8];
	ld.shared.f32 	%f372, [%r79+520];
	fma.rn.f32 	%f584, %f371, %f372, %f584;
	ld.shared.f32 	%f373, [%r79+524];
	fma.rn.f32 	%f583, %f371, %f373, %f583;
	ld.shared.f32 	%f374, [%r79+528];
	fma.rn.f32 	%f582, %f371, %f374, %f582;
	ld.shared.f32 	%f375, [%r79+532];
	fma.rn.f32 	%f581, %f371, %f375, %f581;
$L__BB3_93:
	setp.lt.s32 	%p111, %r86, 4;
	@%p111 bra 	$L__BB3_95;
	ld.shared.f32 	%f376, [%r60+12];
	ld.shared.f32 	%f377, [%r79+780];
	fma.rn.f32 	%f584, %f376, %f377, %f584;
	ld.shared.f32 	%f378, [%r79+784];
	fma.rn.f32 	%f583, %f376, %f378, %f583;
	ld.shared.f32 	%f379, [%r79+788];
	fma.rn.f32 	%f582, %f376, %f379, %f582;
	ld.shared.f32 	%f380, [%r79+792];
	fma.rn.f32 	%f581, %f376, %f380, %f581;
$L__BB3_95:
	setp.lt.s32 	%p112, %r86, 5;
	@%p112 bra 	$L__BB3_97;
	ld.shared.f32 	%f381, [%r60+16];
	ld.shared.f32 	%f382, [%r79+1040];
	fma.rn.f32 	%f584, %f381, %f382, %f584;
	ld.shared.f32 	%f383, [%r79+1044];
	fma.rn.f32 	%f583, %f381, %f383, %f583;
	ld.shared.f32 	%f384, [%r79+1048];
	fma.rn.f32 	%f582, %f381, %f384, %f582;
	ld.shared.f32 	%f385, [%r79+1052];
	fma.rn.f32 	%f581, %f381, %f385, %f581;
$L__BB3_97:
	setp.lt.s32 	%p113, %r86, 6;
	@%p113 bra 	$L__BB3_99;
	ld.shared.f32 	%f386, [%r60+20];
	ld.shared.f32 	%f387, [%r79+1300];
	fma.rn.f32 	%f584, %f386, %f387, %f584;
	ld.shared.f32 	%f388, [%r79+1304];
	fma.rn.f32 	%f583, %f386, %f388, %f583;
	ld.shared.f32 	%f389, [%r79+1308];
	fma.rn.f32 	%f582, %f386, %f389, %f582;
	ld.shared.f32 	%f390, [%r79+1312];
	fma.rn.f32 	%f581, %f386, %f390, %f581;
$L__BB3_99:
	setp.lt.s32 	%p114, %r86, 7;
	@%p114 bra 	$L__BB3_101;
	ld.shared.f32 	%f391, [%r60+24];
	ld.shared.f32 	%f392, [%r79+1560];
	fma.rn.f32 	%f584, %f391, %f392, %f584;
	ld.shared.f32 	%f393, [%r79+1564];
	fma.rn.f32 	%f583, %f391, %f393, %f583;
	ld.shared.f32 	%f394, [%r79+1568];
	fma.rn.f32 	%f582, %f391, %f394, %f582;
	ld.shared.f32 	%f395, [%r79+1572];
	fma.rn.f32 	%f581, %f391, %f395, %f581;
$L__BB3_101:
	setp.lt.s32 	%p115, %r86, 8;
	@%p115 bra 	$L__BB3_103;
	ld.shared.f32 	%f396, [%r60+28];
	ld.shared.f32 	%f397, [%r79+1820];
	fma.rn.f32 	%f584, %f396, %f397, %f584;
	ld.shared.f32 	%f398, [%r79+1824];
	fma.rn.f32 	%f583, %f396, %f398, %f583;
	ld.shared.f32 	%f399, [%r79+1828];
	fma.rn.f32 	%f582, %f396, %f399, %f582;
	ld.shared.f32 	%f400, [%r79+1832];
	fma.rn.f32 	%f581, %f396, %f400, %f581;
$L__BB3_103:
	setp.lt.s32 	%p116, %r86, 9;
	@%p116 bra 	$L__BB3_105;
	ld.shared.f32 	%f401, [%r60+32];
	ld.shared.f32 	%f402, [%r79+2080];
	fma.rn.f32 	%f584, %f401, %f402, %f584;
	ld.shared.f32 	%f403, [%r79+2084];
	fma.rn.f32 	%f583, %f401, %f403, %f583;
	ld.shared.f32 	%f404, [%r79+2088];
	fma.rn.f32 	%f582, %f401, %f404, %f582;
	ld.shared.f32 	%f405, [%r79+2092];
	fma.rn.f32 	%f581, %f401, %f405, %f581;
$L__BB3_105:
	setp.lt.s32 	%p117, %r86, 10;
	@%p117 bra 	$L__BB3_107;
	ld.shared.f32 	%f406, [%r60+36];
	ld.shared.f32 	%f407, [%r79+2340];
	fma.rn.f32 	%f584, %f406, %f407, %f584;
	ld.shared.f32 	%f408, [%r79+2344];
	fma.rn.f32 	%f583, %f406, %f408, %f583;
	ld.shared.f32 	%f409, [%r79+2348];
	fma.rn.f32 	%f582, %f406, %f409, %f582;
	ld.shared.f32 	%f410, [%r79+2352];
	fma.rn.f32 	%f581, %f406, %f410, %f581;
$L__BB3_107:
	setp.lt.s32 	%p118, %r86, 11;
	@%p118 bra 	$L__BB3_109;
	ld.shared.f32 	%f411, [%r60+40];
	ld.shared.f32 	%f412, [%r79+2600];
	fma.rn.f32 	%f584, %f411, %f412, %f584;
	ld.shared.f32 	%f413, [%r79+2604];
	fma.rn.f32 	%f583, %f411, %f413, %f583;
	ld.shared.f32 	%f414, [%r79+2608];
	fma.rn.f32 	%f582, %f411, %f414, %f582;
	ld.shared.f32 	%f415, [%r79+2612];
	fma.rn.f32 	%f581, %f411, %f415, %f581;
$L__BB3_109:
	setp.lt.s32 	%p119, %r86, 12;
	@%p119 bra 	$L__BB3_111;
	ld.shared.f32 	%f416, [%r60+44];
	ld.shared.f32 	%f417, [%r79+2860];
	fma.rn.f32 	%f584, %f416, %f417, %f584;
	ld.shared.f32 	%f418, [%r79+2864];
	fma.rn.f32 	%f583, %f416, %f418, %f583;
	ld.shared.f32 	%f419, [%r79+2868];
	fma.rn.f32 	%f582, %f416, %f419, %f582;
	ld.shared.f32 	%f420, [%r79+2872];
	fma.rn.f32 	%f581, %f416, %f420, %f581;
$L__BB3_111:
	setp.lt.s32 	%p120, %r86, 13;
	@%p120 bra 	$L__BB3_113;
	ld.shared.f32 	%f421, [%r60+48];
	ld.shared.f32 	%f422, [%r79+3120];
	fma.rn.f32 	%f584, %f421, %f422, %f584;
	ld.shared.f32 	%f423, [%r79+3124];
	fma.rn.f32 	%f583, %f421, %f423, %f583;
	ld.shared.f32 	%f424, [%r79+3128];
	fma.rn.f32 	%f582, %f421, %f424, %f582;
	ld.shared.f32 	%f425, [%r79+3132];
	fma.rn.f32 	%f581, %f421, %f425, %f581;
$L__BB3_113:
	setp.lt.s32 	%p121, %r86, 14;
	@%p121 bra 	$L__BB3_115;
	ld.shared.f32 	%f426, [%r60+52];
	ld.shared.f32 	%f427, [%r79+3380];
	fma.rn.f32 	%f584, %f426, %f427, %f584;
	ld.shared.f32 	%f428, [%r79+3384];
	fma.rn.f32 	%f583, %f426, %f428, %f583;
	ld.shared.f32 	%f429, [%r79+3388];
	fma.rn.f32 	%f582, %f426, %f429, %f582;
	ld.shared.f32 	%f430, [%r79+3392];
	fma.rn.f32 	%f581, %f426, %f430, %f581;
$L__BB3_115:
	setp.lt.s32 	%p122, %r86, 15;
	@%p122 bra 	$L__BB3_117;
	ld.shared.f32 	%f431, [%r60+56];
	ld.shared.f32 	%f432, [%r79+3640];
	fma.rn.f32 	%f584, %f431, %f432, %f584;
	ld.shared.f32 	%f433, [%r79+3644];
	fma.rn.f32 	%f583, %f431, %f433, %f583;
	ld.shared.f32 	%f434, [%r79+3648];
	fma.rn.f32 	%f582, %f431, %f434, %f582;
	ld.shared.f32 	%f435, [%r79+3652];
	fma.rn.f32 	%f581, %f431, %f435, %f581;
$L__BB3_117:
	setp.lt.s32 	%p123, %r86, 16;
	@%p123 bra 	$L__BB3_119;
	ld.shared.f32 	%f436, [%r60+60];
	ld.shared.f32 	%f437, [%r79+3900];
	fma.rn.f32 	%f584, %f436, %f437, %f584;
	ld.shared.f32 	%f438, [%r79+3904];
	fma.rn.f32 	%f583, %f436, %f438, %f583;
	ld.shared.f32 	%f439, [%r79+3908];
	fma.rn.f32 	%f582, %f436, %f439, %f582;
	ld.shared.f32 	%f440, [%r79+3912];
	fma.rn.f32 	%f581, %f436, %f440, %f581;
$L__BB3_119:
	setp.lt.s32 	%p124, %r86, 17;
	@%p124 bra 	$L__BB3_121;
	ld.shared.f32 	%f441, [%r60+64];
	ld.shared.f32 	%f442, [%r79+4160];
	fma.rn.f32 	%f584, %f441, %f442, %f584;
	ld.shared.f32 	%f443, [%r79+4164];
	fma.rn.f32 	%f583, %f441, %f443, %f583;
	ld.shared.f32 	%f444, [%r79+4168];
	fma.rn.f32 	%f582, %f441, %f444, %f582;
	ld.shared.f32 	%f445, [%r79+4172];
	fma.rn.f32 	%f581, %f441, %f445, %f581;
$L__BB3_121:
	setp.lt.s32 	%p125, %r86, 18;
	@%p125 bra 	$L__BB3_123;
	ld.shared.f32 	%f446, [%r60+68];
	ld.shared.f32 	%f447, [%r79+4420];
	fma.rn.f32 	%f584, %f446, %f447, %f584;
	ld.shared.f32 	%f448, [%r79+4424];
	fma.rn.f32 	%f583, %f446, %f448, %f583;
	ld.shared.f32 	%f449, [%r79+4428];
	fma.rn.f32 	%f582, %f446, %f449, %f582;
	ld.shared.f32 	%f450, [%r79+4432];
	fma.rn.f32 	%f581, %f446, %f450, %f581;
$L__BB3_123:
	setp.lt.s32 	%p126, %r86, 19;
	@%p126 bra 	$L__BB3_125;
	ld.shared.f32 	%f451, [%r60+72];
	ld.shared.f32 	%f452, [%r79+4680];
	fma.rn.f32 	%f584, %f451, %f452, %f584;
	ld.shared.f32 	%f453, [%r79+4684];
	fma.rn.f32 	%f583, %f451, %f453, %f583;
	ld.shared.f32 	%f454, [%r79+4688];
	fma.rn.f32 	%f582, %f451, %f454, %f582;
	ld.shared.f32 	%f455, [%r79+4692];
	fma.rn.f32 	%f581, %f451, %f455, %f581;
$L__BB3_125:
	setp.lt.s32 	%p127, %r86, 20;
	@%p127 bra 	$L__BB3_127;
	ld.shared.f32 	%f456, [%r60+76];
	ld.shared.f32 	%f457, [%r79+4940];
	fma.rn.f32 	%f584, %f456, %f457, %f584;
	ld.shared.f32 	%f458, [%r79+4944];
	fma.rn.f32 	%f583, %f456, %f458, %f583;
	ld.shared.f32 	%f459, [%r79+4948];
	fma.rn.f32 	%f582, %f456, %f459, %f582;
	ld.shared.f32 	%f460, [%r79+4952];
	fma.rn.f32 	%f581, %f456, %f460, %f581;
$L__BB3_127:
	setp.lt.s32 	%p128, %r86, 21;
	@%p128 bra 	$L__BB3_129;
	ld.shared.f32 	%f461, [%r60+80];
	ld.shared.f32 	%f462, [%r79+5200];
	fma.rn.f32 	%f584, %f461, %f462, %f584;
	ld.shared.f32 	%f463, [%r79+5204];
	fma.rn.f32 	%f583, %f461, %f463, %f583;
	ld.shared.f32 	%f464, [%r79+5208];
	fma.rn.f32 	%f582, %f461, %f464, %f582;
	ld.shared.f32 	%f465, [%r79+5212];
	fma.rn.f32 	%f581, %f461, %f465, %f581;
$L__BB3_129:
	setp.lt.s32 	%p129, %r86, 22;
	@%p129 bra 	$L__BB3_131;
	ld.shared.f32 	%f466, [%r60+84];
	ld.shared.f32 	%f467, [%r79+5460];
	fma.rn.f32 	%f584, %f466, %f467, %f584;
	ld.shared.f32 	%f468, [%r79+5464];
	fma.rn.f32 	%f583, %f466, %f468, %f583;
	ld.shared.f32 	%f469, [%r79+5468];
	fma.rn.f32 	%f582, %f466, %f469, %f582;
	ld.shared.f32 	%f470, [%r79+5472];
	fma.rn.f32 	%f581, %f466, %f470, %f581;
$L__BB3_131:
	setp.lt.s32 	%p130, %r86, 23;
	@%p130 bra 	$L__BB3_133;
	ld.shared.f32 	%f471, [%r60+88];
	ld.shared.f32 	%f472, [%r79+5720];
	fma.rn.f32 	%f584, %f471, %f472, %f584;
	ld.shared.f32 	%f473, [%r79+5724];
	fma.rn.f32 	%f583, %f471, %f473, %f583;
	ld.shared.f32 	%f474, [%r79+5728];
	fma.rn.f32 	%f582, %f471, %f474, %f582;
	ld.shared.f32 	%f475, [%r79+5732];
	fma.rn.f32 	%f581, %f471, %f475, %f581;
$L__BB3_133:
	setp.lt.s32 	%p131, %r86, 24;
	@%p131 bra 	$L__BB3_135;
	ld.shared.f32 	%f476, [%r60+92];
	ld.shared.f32 	%f477, [%r79+5980];
	fma.rn.f32 	%f584, %f476, %f477, %f584;
	ld.shared.f32 	%f478, [%r79+5984];
	fma.rn.f32 	%f583, %f476, %f478, %f583;
	ld.shared.f32 	%f479, [%r79+5988];
	fma.rn.f32 	%f582, %f476, %f479, %f582;
	ld.shared.f32 	%f480, [%r79+5992];
	fma.rn.f32 	%f581, %f476, %f480, %f581;
$L__BB3_135:
	setp.lt.s32 	%p132, %r86, 25;
	@%p132 bra 	$L__BB3_137;
	ld.shared.f32 	%f481, [%r60+96];
	ld.shared.f32 	%f482, [%r79+6240];
	fma.rn.f32 	%f584, %f481, %f482, %f584;
	ld.shared.f32 	%f483, [%r79+6244];
	fma.rn.f32 	%f583, %f481, %f483, %f583;
	ld.shared.f32 	%f484, [%r79+6248];
	fma.rn.f32 	%f582, %f481, %f484, %f582;
	ld.shared.f32 	%f485, [%r79+6252];
	fma.rn.f32 	%f581, %f481, %f485, %f581;
$L__BB3_137:
	setp.lt.s32 	%p133, %r86, 26;
	@%p133 bra 	$L__BB3_139;
	ld.shared.f32 	%f486, [%r60+100];
	ld.shared.f32 	%f487, [%r79+6500];
	fma.rn.f32 	%f584, %f486, %f487, %f584;
	ld.shared.f32 	%f488, [%r79+6504];
	fma.rn.f32 	%f583, %f486, %f488, %f583;
	ld.shared.f32 	%f489, [%r79+6508];
	fma.rn.f32 	%f582, %f486, %f489, %f582;
	ld.shared.f32 	%f490, [%r79+6512];
	fma.rn.f32 	%f581, %f486, %f490, %f581;
$L__BB3_139:
	setp.lt.s32 	%p134, %r86, 27;
	@%p134 bra 	$L__BB3_141;
	ld.shared.f32 	%f491, [%r60+104];
	ld.shared.f32 	%f492, [%r79+6760];
	fma.rn.f32 	%f584, %f491, %f492, %f584;
	ld.shared.f32 	%f493, [%r79+6764];
	fma.rn.f32 	%f583, %f491, %f493, %f583;
	ld.shared.f32 	%f494, [%r79+6768];
	fma.rn.f32 	%f582, %f491, %f494, %f582;
	ld.shared.f32 	%f495, [%r79+6772];
	fma.rn.f32 	%f581, %f491, %f495, %f581;
$L__BB3_141:
	setp.lt.s32 	%p135, %r86, 28;
	@%p135 bra 	$L__BB3_143;
	ld.shared.f32 	%f496, [%r60+108];
	ld.shared.f32 	%f497, [%r79+7020];
	fma.rn.f32 	%f584, %f496, %f497, %f584;
	ld.shared.f32 	%f498, [%r79+7024];
	fma.rn.f32 	%f583, %f496, %f498, %f583;
	ld.shared.f32 	%f499, [%r79+7028];
	fma.rn.f32 	%f582, %f496, %f499, %f582;
	ld.shared.f32 	%f500, [%r79+7032];
	fma.rn.f32 	%f581, %f496, %f500, %f581;
$L__BB3_143:
	setp.lt.s32 	%p136, %r86, 29;
	@%p136 bra 	$L__BB3_145;
	ld.shared.f32 	%f501, [%r60+112];
	ld.shared.f32 	%f502, [%r79+7280];
	fma.rn.f32 	%f584, %f501, %f502, %f584;
	ld.shared.f32 	%f503, [%r79+7284];
	fma.rn.f32 	%f583, %f501, %f503, %f583;
	ld.shared.f32 	%f504, [%r79+7288];
	fma.rn.f32 	%f582, %f501, %f504, %f582;
	ld.shared.f32 	%f505, [%r79+7292];
	fma.rn.f32 	%f581, %f501, %f505, %f581;
$L__BB3_145:
	setp.lt.s32 	%p137, %r86, 30;
	@%p137 bra 	$L__BB3_147;
	ld.shared.f32 	%f506, [%r60+116];
	ld.shared.f32 	%f507, [%r79+7540];
	fma.rn.f32 	%f584, %f506, %f507, %f584;
	ld.shared.f32 	%f508, [%r79+7544];
	fma.rn.f32 	%f583, %f506, %f508, %f583;
	ld.shared.f32 	%f509, [%r79+7548];
	fma.rn.f32 	%f582, %f506, %f509, %f582;
	ld.shared.f32 	%f510, [%r79+7552];
	fma.rn.f32 	%f581, %f506, %f510, %f581;
$L__BB3_147:
	setp.lt.s32 	%p138, %r86, 31;
	@%p138 bra 	$L__BB3_149;
	ld.shared.f32 	%f511, [%r60+120];
	ld.shared.f32 	%f512, [%r79+7800];
	fma.rn.f32 	%f584, %f511, %f512, %f584;
	ld.shared.f32 	%f513, [%r79+7804];
	fma.rn.f32 	%f583, %f511, %f513, %f583;
	ld.shared.f32 	%f514, [%r79+7808];
	fma.rn.f32 	%f582, %f511, %f514, %f582;
	ld.shared.f32 	%f515, [%r79+7812];
	fma.rn.f32 	%f581, %f511, %f515, %f581;
$L__BB3_149:
	setp.lt.s32 	%p139, %r86, 32;
	@%p139 bra 	$L__BB3_151;
	ld.shared.f32 	%f516, [%r60+124];
	ld.shared.f32 	%f517, [%r79+8060];
	fma.rn.f32 	%f584, %f516, %f517, %f584;
	ld.shared.f32 	%f518, [%r79+8064];
	fma.rn.f32 	%f583, %f516, %f518, %f583;
	ld.shared.f32 	%f519, [%r79+8068];
	fma.rn.f32 	%f582, %f516, %f519, %f582;
	ld.shared.f32 	%f520, [%r79+8072];
	fma.rn.f32 	%f581, %f516, %f520, %f581;
$L__BB3_151:
	bar.sync 	0;
	add.s32 	%r300, %r300, 32;
	setp.lt.s32 	%p140, %r300, %r84;
	@%p140 bra 	$L__BB3_48;
$L__BB3_152:
	add.s32 	%r299, %r299, 1;
	setp.eq.s32 	%p141, %r299, %r142;
	@%p141 bra 	$L__BB3_153;
	bra.uni 	$L__BB3_47;
$L__BB3_153:
	setp.eq.f32 	%p142, %f330, 0f00000000;
	mad.lo.s32 	%r81, %r140, %r5, %r7;
	@%p142 bra 	$L__BB3_162;
	setp.ge.s32 	%p147, %r7, %r140;
	mul.wide.u32 	%rd66, %r81, 4;
	add.s64 	%rd4, %rd3, %rd66;
	@%p147 bra 	$L__BB3_156;
	ld.global.f32 	%f525, [%rd4];
	mul.f32 	%f526, %f330, %f525;
	fma.rn.f32 	%f527, %f329, %f584, %f526;
	st.global.f32 	[%rd4], %f527;
$L__BB3_156:
	add.s32 	%r290, %r7, 1;
	setp.ge.s32 	%p148, %r290, %r140;
	@%p148 bra 	$L__BB3_158;
	ld.global.f32 	%f528, [%rd4+4];
	mul.f32 	%f529, %f330, %f528;
	fma.rn.f32 	%f530, %f329, %f583, %f529;
	st.global.f32 	[%rd4+4], %f530;
$L__BB3_158:
	add.s32 	%r291, %r7, 2;
	setp.ge.s32 	%p149, %r291, %r140;
	@%p149 bra 	$L__BB3_160;
	ld.global.f32 	%f531, [%rd4+8];
	mul.f32 	%f532, %f330, %f531;
	fma.rn.f32 	%f533, %f329, %f582, %f532;
	st.global.f32 	[%rd4+8], %f533;
$L__BB3_160:
	add.s32 	%r292, %r7, 3;
	setp.ge.s32 	%p150, %r292, %r140;
	@%p150 bra 	$L__BB3_170;
	ld.global.f32 	%f534, [%rd4+12];
	mul.f32 	%f535, %f330, %f534;
	fma.rn.f32 	%f536, %f329, %f581, %f535;
	st.global.f32 	[%rd4+12], %f536;
	bra.uni 	$L__BB3_170;
$L__BB3_162:
	setp.ge.s32 	%p143, %r7, %r140;
	mul.wide.u32 	%rd65, %r81, 4;
	add.s64 	%rd5, %rd3, %rd65;
	@%p143 bra 	$L__BB3_164;
	mul.f32 	%f521, %f329, %f584;
	st.global.f32 	[%rd5], %f521;
$L__BB3_164:
	add.s32 	%r287, %r7, 1;
	setp.ge.s32 	%p144, %r287, %r140;
	@%p144 bra 	$L__BB3_166;
	mul.f32 	%f522, %f329, %f583;
	st.global.f32 	[%rd5+4], %f522;
$L__BB3_166:
	add.s32 	%r288, %r7, 2;
	setp.ge.s32 	%p145, %r288, %r140;
	@%p145 bra 	$L__BB3_168;
	mul.f32 	%f523, %f329, %f582;
	st.global.f32 	[%rd5+8], %f523;
$L__BB3_168:
	add.s32 	%r289, %r7, 3;
	setp.ge.s32 	%p146, %r289, %r140;
	@%p146 bra 	$L__BB3_170;
	mul.f32 	%f524, %f329, %f581;
	st.global.f32 	[%rd5+12], %f524;
$L__BB3_170:
	ret;

}


// ===== COMPILED SASS (sm_100) =====

	.target	sm_100

	.elftype	@"ET_EXEC"


//--------------------- .note.nv.tkinfo           --------------------------
	.section	.note.nv.tkinfo,"",@"SHT_NOTE"
	.sectionflags	@"SHF_NOTE_NV_TKINFO"
	.tkinfo
        /*0018*/ 	.word	0x00000002
        /*0030*/ 	.string	""
        /*0030*/ 	.string	"ptxas"
        /*0030*/ 	.string	"Cuda compilation tools, release 13.0, V13.0.88"
        /*0030*/ 	.string	"Build cuda_13.0.r13.0/compiler.36424714_0"
        /*0030*/ 	.string	"-arch sm_100 -m 64 "



//--------------------- .note.nv.cuinfo           --------------------------
	.section	.note.nv.cuinfo,"",@"SHT_NOTE"
	.sectionflags	@"SHF_NOTE_NV_CUINFO"
        /*0018*/ 	.short	0x0002
        /*001a*/ 	.short	0x0064
        /*001c*/ 	.short	0x0082
	.zero		2


//--------------------- .nv.info                  --------------------------
	.section	.nv.info,"",@"SHT_CUDA_INFO"
	.align	4


	//----- nvinfo : EIATTR_REGCOUNT
	.align		4
        /*0000*/ 	.byte	0x04, 0x2f
        /*0002*/ 	.short	(.L_1 - .L_0)
	.align		4
.L_0:
        /*0004*/ 	.word	index@(steel_gemm_splitk_kernel)
        /*0008*/ 	.word	0x00000028


	//----- nvinfo : EIATTR_FRAME_SIZE
	.align		4
.L_1:
        /*000c*/ 	.byte	0x04, 0x11
        /*000e*/ 	.short	(.L_3 - .L_2)
	.align		4
.L_2:
        /*0010*/ 	.word	index@(steel_gemm_splitk_kernel)
        /*0014*/ 	.word	0x00000000


	//----- nvinfo : EIATTR_REGCOUNT
	.align		4
.L_3:
        /*0018*/ 	.byte	0x04, 0x2f
        /*001a*/ 	.short	(.L_5 - .L_4)
	.align		4
.L_4:
        /*001c*/ 	.word	index@(steel_gemm_splitk_reduce_kernel)
        /*0020*/ 	.word	0x00000014


	//----- nvinfo : EIATTR_FRAME_SIZE
	.align		4
.L_5:
        /*0024*/ 	.byte	0x04, 0x11
        /*0026*/ 	.short	(.L_7 - .L_6)
	.align		4
.L_6:
        /*0028*/ 	.word	index@(steel_gemm_splitk_reduce_kernel)
        /*002c*/ 	.word	0x00000000


	//----- nvinfo : EIATTR_REGCOUNT
	.align		4
.L_7:
        /*0030*/ 	.byte	0x04, 0x2f
        /*0032*/ 	.short	(.L_9 - .L_8)
	.align		4
.L_8:
        /*0034*/ 	.word	index@(steel_gemm_splitk_atomic_kernel)
        /*0038*/ 	.word	0x00000020


	//----- nvinfo : EIATTR_FRAME_SIZE
	.align		4
.L_9:
        /*003c*/ 	.byte	0x04, 0x11
        /*003e*/ 	.short	(.L_11 - .L_10)
	.align		4
.L_10:
        /*0040*/ 	.word	index@(steel_gemm_splitk_atomic_kernel)
        /*0044*/ 	.word	0x00000000


	//----- nvinfo : EIATTR_REGCOUNT
	.align		4
.L_11:
        /*0048*/ 	.byte	0x04, 0x2f
        /*004a*/ 	.short	(.L_13 - .L_12)
	.align		4
.L_12:
        /*004c*/ 	.word	index@(steel_gemm_splitk_serial_kernel)
        /*0050*/ 	.word	0x00000020


	//----- nvinfo : EIATTR_FRAME_SIZE
	.align		4
.L_13:
        /*0054*/ 	.byte	0x04, 0x11
        /*0056*/ 	.short	(.L_15 - .L_14)
	.align		4
.L_14:
        /*0058*/ 	.word	index@(steel_gemm_splitk_serial_kernel)
        /*005c*/ 	.word	0x00000000


	//----- nvinfo : EIATTR_MIN_STACK_SIZE
	.align		4
.L_15:
        /*0060*/ 	.byte	0x04, 0x12
        /*0062*/ 	.short	(.L_17 - .L_16)
	.align		4
.L_16:
        /*0064*/ 	.word	index@(steel_gemm_splitk_serial_kernel)
        /*0068*/ 	.word	0x00000000


	//----- nvinfo : EIATTR_MIN_STACK_SIZE
	.align		4
.L_17:
        /*006c*/ 	.byte	0x04, 0x12
        /*006e*/ 	.short	(.L_19 - .L_18)
	.align		4
.L_18:
        /*0070*/ 	.word	index@(steel_gemm_splitk_atomic_kernel)
        /*0074*/ 	.word	0x00000000


	//----- nvinfo : EIATTR_MIN_STACK_SIZE
	.align		4
.L_19:
        /*0078*/ 	.byte	0x04, 0x12
        /*007a*/ 	.short	(.L_21 - .L_20)
	.align		4
.L_20:
        /*007c*/ 	.word	index@(steel_gemm_splitk_reduce_kernel)
        /*0080*/ 	.word	0x00000000


	//----- nvinfo : EIATTR_MIN_STACK_SIZE
	.align		4
.L_21:
        /*0084*/ 	.byte	0x04, 0x12
        /*0086*/ 	.short	(.L_23 - .L_22)
	.align		4
.L_22:
        /*0088*/ 	.word	index@(steel_gemm_splitk_kernel)
        /*008c*/ 	.word	0x00000000
.L_23:


//--------------------- .nv.compat                --------------------------
	.section	.nv.compat,"",@"SHT_CUDA_COMPAT_INFO"
	.align	4
        /*0000*/ 	.byte	0x02, 0x09, 0x00, 0x00, 0x02, 0x02, 0x01, 0x00, 0x02, 0x05, 0x05, 0x00, 0x03, 0x07, 0x01, 0x01
        /*0010*/ 	.byte	0x02, 0x03, 0x00, 0x00, 0x02, 0x06, 0x01, 0x00, 0x04, 0x0b, 0x08, 0x00, 0x09, 0x00, 0x00, 0x00
        /*0020*/ 	.byte	0x00, 0x00, 0x00, 0x00


//--------------------- .nv.info.steel_gemm_splitk_serial_kernel --------------------------
	.section	.nv.info.steel_gemm_splitk_serial_kernel,"",@"SHT_CUDA_INFO"
	.sectionflags	@""
	.align	4


	//----- nvinfo : EIATTR_CUDA_API_VERSION
	.align		4
        /*0000*/ 	.byte	0x04, 0x37
        /*0002*/ 	.short	(.L_25 - .L_24)
.L_24:
        /*0004*/ 	.word	0x00000082


	//----- nvinfo : EIATTR_KPARAM_INFO
	.align		4
.L_25:
        /*0008*/ 	.byte	0x04, 0x17
        /*000a*/ 	.short	(.L_27 - .L_26)
.L_26:
        /*000c*/ 	.word	0x00000000
        /*0010*/ 	.short	0x0008
        /*0012*/ 	.short	0x002c
        /*0014*/ 	.byte	0x00, 0xf0, 0x11, 0x00


	//----- nvinfo : EIATTR_KPARAM_INFO
	.align		4
.L_27:
        /*0018*/ 	.byte	0x04, 0x17
        /*001a*/ 	.short	(.L_29 - .L_28)
.L_28:
        /*001c*/ 	.word	0x00000000
        /*0020*/ 	.short	0x0007
        /*0022*/ 	.short	0x0028
        /*0024*/ 	.byte	0x00, 0xf0, 0x11, 0x00


	//----- nvinfo : EIATTR_KPARAM_INFO
	.align		4
.L_29:
        /*0028*/ 	.byte	0x04, 0x17
        /*002a*/ 	.short	(.L_31 - .L_30)
.L_30:
        /*002c*/ 	.word	0x00000000
        /*0030*/ 	.short	0x0006
        /*0032*/ 	.short	0x0024
        /*0034*/ 	.byte	0x00, 0xf0, 0x11, 0x00


	//----- nvinfo : EIATTR_KPARAM_INFO
	.align		4
.L_31:
        /*0038*/ 	.byte	0x04, 0x17
        /*003a*/ 	.short	(.L_33 - .L_32)
.L_32:
        /*003c*/ 	.word	0x00000000
        /*0040*/ 	.short	0x0005
        /*0042*/ 	.short	0x0020
        /*0044*/ 	.byte	0x00, 0xf0, 0x11, 0x00


	//----- nvinfo : EIATTR_KPARAM_INFO
	.align		4
.L_33:
        /*0048*/ 	.byte	0x04, 0x17
        /*004a*/ 	.short	(.L_35 - .L_34)
.L_34:
        /*004c*/ 	.word	0x00000000
        /*0050*/ 	.short	0x0004
        /*0052*/ 	.short	0x001c
        /*0054*/ 	.byte	0x00, 0xf0, 0x11, 0x00


	//----- nvinfo : EIATTR_KPARAM_INFO
	.align		4
.L_35:
        /*0058*/ 	.byte	0x04, 0x17
        /*005a*/ 	.short	(.L_37 - .L_36)
.L_36:
        /*005c*/ 	.word	0x00000000
        /*0060*/ 	.short	0x0003
        /*0062*/ 	.short	0x0018
        /*0064*/ 	.byte	0x00, 0xf0, 0x11, 0x00


	//----- nvinfo : EIATTR_KPARAM_INFO
	.align		4
.L_37:
        /*0068*/ 	.byte	0x04, 0x17
        /*006a*/ 	.short	(.L_39 - .L_38)
.L_38:
        /*006c*/ 	.word	0x00000000
        /*0070*/ 	.short	0x0002
        /*0072*/ 	.short	0x0010
        /*0074*/ 	.byte	0x00, 0xf5, 0x21, 0x00


	//----- nvinfo : EIATTR_KPARAM_INFO
	.align		4
.L_39:
        /*0078*/ 	.byte	0x04, 0x17
        /*007a*/ 	.short	(.L_41 - .L_40)
.L_40:
        /*007c*/ 	.word	0x00000000
        /*0080*/ 	.short	0x0001
        /*0082*/ 	.short	0x0008
        /*0084*/ 	.byte	0x00, 0xf5, 0x21, 0x00


	//----- nvinfo : EIATTR_KPARAM_INFO
	.align		4
.L_41:
        /*0088*/ 	.byte	0x04, 0x17
        /*008a*/ 	.short	(.L_43 - .L_42)
.L_42:
        /*008c*/ 	.word	0x00000000
        /*0090*/ 	.short	0x0000
        /*0092*/ 	.short	0x0000
        /*0094*/ 	.byte	0x00, 0xf5, 0x21, 0x00


	//----- nvinfo : EIATTR_SPARSE_MMA_MASK
	.align		4
.L_43:
        /*0098*/ 	.byte	0x03, 0x50
        /*009a*/ 	.short	0x0000


	//----- nvinfo : EIATTR_MAXREG_COUNT
	.align		4
        /*009c*/ 	.byte	0x03, 0x1b
        /*009e*/ 	.short	0x00ff


	//----- nvinfo : EIATTR_NUM_BARRIERS
	.align		4
        /*00a0*/ 	.byte	0x02, 0x4c
        /*00a2*/ 	.byte	0x01
	.zero		1


	//----- nvinfo : EIATTR_MERCURY_ISA_VERSION
	.align		4
        /*00a4*/ 	.byte	0x03, 0x5f
        /*00a6*/ 	.short	0x0101


	//----- nvinfo : EIATTR_UNUSED_LOAD_BYTE_OFFSET
	.align		4
        /*00a8*/ 	.byte	0x04, 0x44
        /*00aa*/ 	.short	(.L_45 - .L_44)


	//   ....[0]....
.L_44:
        /*00ac*/ 	.word	0x00002510
        /*00b0*/ 	.word	0x0000fff0


	//   ....[1]....
        /*00b4*/ 	.word	0x00002610
        /*00b8*/ 	.word	0x00000fff


	//   ....[2]....
        /*00bc*/ 	.word	0x00002740
        /*00c0*/ 	.word	0x0000fff0


	//   ....[3]....
        /*00c4*/ 	.word	0x00002840
        /*00c8*/ 	.word	0x00000fff


	//   ....[4]....
        /*00cc*/ 	.word	0x00002970
        /*00d0*/ 	.word	0x0000fff0


	//   ....[5]....
        /*00d4*/ 	.word	0x00002a70
        /*00d8*/ 	.word	0x00000fff


	//   ....[6]....
        /*00dc*/ 	.word	0x00002ba0
        /*00e0*/ 	.word	0x0000fff0


	//   ....[7]....
        /*00e4*/ 	.word	0x00002ca0
        /*00e8*/ 	.word	0x00000fff


	//   ....[8]....
        /*00ec*/ 	.word	0x00002dd0
        /*00f0*/ 	.word	0x0000fff0


	//   ....[9]....
        /*00f4*/ 	.word	0x00002ed0
        /*00f8*/ 	.word	0x00000fff


	//   ....[10]....
        /*00fc*/ 	.word	0x00003000
        /*0100*/ 	.word	0x0000fff0


	//   ....[11]....
        /*0104*/ 	.word	0x00003100
        /*0108*/ 	.word	0x00000fff


	//   ....[12]....
        /*010c*/ 	.word	0x00003240
        /*0110*/ 	.word	0x0000fff0


	//   ....[13]....
        /*0114*/ 	.word	0x00003340
        /*0118*/ 	.word	0x00000fff


	//   ....[14]....
        /*011c*/ 	.word	0x00003400
        /*0120*/ 	.word	0x0000fff0


	//   ....[15]....
        /*0124*/ 	.word	0x00003500
        /*0128*/ 	.word	0x00000fff


	//----- nvinfo : EIATTR_VRC_CTA_INIT_COUNT
	.align		4
.L_45:
        /*012c*/ 	.byte	0x02, 0x4a
	.zero		1
	.zero		1


	//----- nvinfo : EIATTR_EXIT_INSTR_OFFSETS
	.align		4
        /*0130*/ 	.byte	0x04, 0x1c
        /*0132*/ 	.short	(.L_47 - .L_46)


	//   ....[0]....
.L_46:
        /*0134*/ 	.word	0x000012e0


	//   ....[1]....
        /*0138*/ 	.word	0x00003850


	//   ....[2]....
        /*013c*/ 	.word	0x000038b0


	//   ....[3]....
        /*0140*/ 	.word	0x000039e0


	//   ....[4]....
        /*0144*/ 	.word	0x00003a20


	//----- nvinfo : EIATTR_CRS_STACK_SIZE
	.align		4
.L_47:
        /*0148*/ 	.byte	0x04, 0x1e
        /*014a*/ 	.short	(.L_49 - .L_48)
.L_48:
        /*014c*/ 	.word	0x00000000


	//----- nvinfo : EIATTR_CBANK_PARAM_SIZE
	.align		4
.L_49:
        /*0150*/ 	.byte	0x03, 0x19
        /*0152*/ 	.short	0x0030


	//----- nvinfo : EIATTR_PARAM_CBANK
	.align		4
        /*0154*/ 	.byte	0x04, 0x0a
        /*0156*/ 	.short	(.L_51 - .L_50)
	.align		4
.L_50:
        /*0158*/ 	.word	index@(.nv.constant0.steel_gemm_splitk_serial_kernel)
        /*015c*/ 	.short	0x0380
        /*015e*/ 	.short	0x0030


	//----- nvinfo : EIATTR_SW_WAR
	.align		4
.L_51:
        /*0160*/ 	.byte	0x04, 0x36
        /*0162*/ 	.short	(.L_53 - .L_52)
.L_52:
        /*0164*/ 	.word	0x00000008
.L_53:


//--------------------- .nv.info.steel_gemm_splitk_atomic_kernel --------------------------
	.section	.nv.info.steel_gemm_splitk_atomic_kernel,"",@"SHT_CUDA_INFO"
	.sectionflags	@""
	.align	4


	//----- nvinfo : EIATTR_CUDA_API_VERSION
	.align		4
        /*0000*/ 	.byte	0x04, 0x37
        /*0002*/ 	.short	(.L_55 - .L_54)
.L_54:
        /*0004*/ 	.word	0x00000082


	//----- nvinfo : EIATTR_KPARAM_INFO
	.align		4
.L_55:
        /*0008*/ 	.byte	0x04, 0x17
        /*000a*/ 	.short	(.L_57 - .L_56)
.L_56:
        /*000c*/ 	.word	0x00000000
        /*0010*/ 	.short	0x0007
        /*0012*/ 	.short	0x0028
        /*0014*/ 	.byte	0x00, 0xf0, 0x11, 0x00


	//----- nvinfo : EIATTR_KPARAM_INFO
	.align		4
.L_57:
        /*0018*/ 	.byte	0x04, 0x17
        /*001a*/ 	.short	(.L_59 - .L_58)
.L_58:
        /*001c*/ 	.word	0x00000000
        /*0020*/ 	.short	0x0006
        /*0022*/ 	.short	0x0024
        /*0024*/ 	.byte	0x00, 0xf0, 0x11, 0x00


	//----- nvinfo : EIATTR_KPARAM_INFO
	.align		4
.L_59:
        /*0028*/ 	.byte	0x04, 0x17
        /*002a*/ 	.short	(.L_61 - .L_60)
.L_60:
        /*002c*/ 	.word	0x00000000
        /*0030*/ 	.short	0x0005
        /*0032*/ 	.short	0x0020
        /*0034*/ 	.byte	0x00, 0xf0, 0x11, 0x00


	//----- nvinfo : EIATTR_KPARAM_INFO
	.align		4
.L_61:
        /*0038*/ 	.byte	0x04, 0x17
        /*003a*/ 	.short	(.L_63 - .L_62)
.L_62:
        /*003c*/ 	.word	0x00000000
        /*0040*/ 	.short	0x0004
        /*0042*/ 	.short	0x001c
        /*0044*/ 	.byte	0x00, 0xf0, 0x11, 0x00


	//----- nvinfo : EIATTR_KPARAM_INFO
	.align		4
.L_63:
        /*0048*/ 	.byte	0x04, 0x17
        /*004a*/ 	.short	(.L_65 - .L_64)
.L_64:
        /*004c*/ 	.word	0x00000000
        /*0050*/ 	.short	0x0003
        /*0052*/ 	.short	0x0018
        /*0054*/ 	.byte	0x00, 0xf0, 0x11, 0x00


	//----- nvinfo : EIATTR_KPARAM_INFO
	.align		4
.L_65:
        /*0058*/ 	.byte	0x04, 0x17
        /*005a*/ 	.short	(.L_67 - .L_66)
.L_66:
        /*005c*/ 	.word	0x00000000
        /*0060*/ 	.short	0x0002
        /*0062*/ 	.short	0x0010
        /*0064*/ 	.byte	0x00, 0xf5, 0x21, 0x00


	//----- nvinfo : EIATTR_KPARAM_INFO
	.align		4
.L_67:
        /*0068*/ 	.byte	0x04, 0x17
        /*006a*/ 	.short	(.L_69 - .L_68)
.L_68:
        /*006c*/ 	.word	0x00000000
        /*0070*/ 	.short	0x0001
        /*0072*/ 	.short	0x0008
        /*0074*/ 	.byte	0x00, 0xf5, 0x21, 0x00


	//----- nvinfo : EIATTR_KPARAM_INFO
	.align		4
.L_69:
        /*0078*/ 	.byte	0x04, 0x17
        /*007a*/ 	.short	(.L_71 - .L_70)
.L_70:
        /*007c*/ 	.word	0x00000000
        /*0080*/ 	.short	0x0000
        /*0082*/ 	.short	0x0000
        /*0084*/ 	.byte	0x00, 0xf5, 0x21, 0x00


	//----- nvinfo : EIATTR_SPARSE_MMA_MASK
	.align		4
.L_71:
        /*0088*/ 	.byte	0x03, 0x50
        /*008a*/ 	.short	0x0000


	//----- nvinfo : EIATTR_MAXREG_COUNT
	.align		4
        /*008c*/ 	.byte	0x03, 0x1b
        /*008e*/ 	.short	0x00ff


	//----- nvinfo : EIATTR_NUM_BARRIERS
	.align		4
        /*0090*/ 	.byte	0x02, 0x4c
        /*0092*/ 	.byte	0x01
	.zero		1


	//----- nvinfo : EIATTR_MERCURY_ISA_VERSION
	.align		4
        /*0094*/ 	.byte	0x03, 0x5f
        /*0096*/ 	.short	0x0101


	//----- nvinfo : EIATTR_UNUSED_LOAD_BYTE_OFFSET
	.align		4
        /*0098*/ 	.byte	0x04, 0x44
        /*009a*/ 	.short	(.L_73 - .L_72)


	//   ....[0]....
.L_72:
        /*009c*/ 	.word	0x000014e0
        /*00a0*/ 	.word	0x0000fff0


	//   ....[1]....
        /*00a4*/ 	.word	0x000015e0
        /*00a8*/ 	.word	0x00000fff


	//   ....[2]....
        /*00ac*/ 	.word	0x00001700
        /*00b0*/ 	.word	0x0000fff0


	//   ....[3]....
        /*00b4*/ 	.word	0x00001800
        /*00b8*/ 	.word	0x00000fff


	//   ....[4]....
        /*00bc*/ 	.word	0x00001920
        /*00c0*/ 	.word	0x0000fff0


	//   ....[5]....
        /*00c4*/ 	.word	0x00001a20
        /*00c8*/ 	.word	0x00000fff


	//   ....[6]....
        /*00cc*/ 	.word	0x00001b40
        /*00d0*/ 	.word	0x0000fff0


	//   ....[7]....
        /*00d4*/ 	.word	0x00001c40
        /*00d8*/ 	.word	0x00000fff


	//   ....[8]....
        /*00dc*/ 	.word	0x00001d60
        /*00e0*/ 	.word	0x0000fff0


	//   ....[9]....
        /*00e4*/ 	.word	0x00001e60
        /*00e8*/ 	.word	0x00000fff


	//   ....[10]....
        /*00ec*/ 	.word	0x00001f80
        /*00f0*/ 	.word	0x0000fff0


	//   ....[11]....
        /*00f4*/ 	.word	0x00002080
        /*00f8*/ 	.word	0x00000fff


	//   ....[12]....
        /*00fc*/ 	.word	0x00002190
        /*0100*/ 	.word	0x0000fff0


	//   ....[13]....
        /*0104*/ 	.word	0x00002290
        /*0108*/ 	.word	0x00000fff


	//   ....[14]....
        /*010c*/ 	.word	0x00002390
        /*0110*/ 	.word	0x0000fff0


	//   ....[15]....
        /*0114*/ 	.word	0x000024b0
        /*0118*/ 	.word	0x00000fff


	//----- nvinfo : EIATTR_VRC_CTA_INIT_COUNT
	.align		4
.L_73:
        /*011c*/ 	.byte	0x02, 0x4a
	.zero		1
	.zero		1


	//----- nvinfo : EIATTR_EXIT_INSTR_OFFSETS
	.align		4
        /*0120*/ 	.byte	0x04, 0x1c
        /*0122*/ 	.short	(.L_75 - .L_74)


	//   ....[0]....
.L_74:
        /*0124*/ 	.word	0x00002560


	//   ....[1]....
        /*0128*/ 	.word	0x00002740


	//   ....[2]....
        /*012c*/ 	.word	0x00002780


	//----- nvinfo : EIATTR_CRS_STACK_SIZE
	.align		4
.L_75:
        /*0130*/ 	.byte	0x04, 0x1e
        /*0132*/ 	.short	(.L_77 - .L_76)
.L_76:
        /*0134*/ 	.word	0x00000000


	//----- nvinfo : EIATTR_CBANK_PARAM_SIZE
	.align		4
.L_77:
        /*0138*/ 	.byte	0x03, 0x19
        /*013a*/ 	.short	0x002c


	//----- nvinfo : EIATTR_PARAM_CBANK
	.align		4
        /*013c*/ 	.byte	0x04, 0x0a
        /*013e*/ 	.short	(.L_79 - .L_78)
	.align		4
.L_78:
        /*0140*/ 	.word	index@(.nv.constant0.steel_gemm_splitk_atomic_kernel)
        /*0144*/ 	.short	0x0380
        /*0146*/ 	.short	0x002c


	//----- nvinfo : EIATTR_SW_WAR
	.align		4
.L_79:
        /*0148*/ 	.byte	0x04, 0x36
        /*014a*/ 	.short	(.L_81 - .L_80)
.L_80:
        /*014c*/ 	.word	0x00000008
.L_81:


//--------------------- .nv.info.steel_gemm_splitk_reduce_kernel --------------------------
	.section	.nv.info.steel_gemm_splitk_reduce_kernel,"",@"SHT_CUDA_INFO"
	.sectionflags	@""
	.align	4


	//----- nvinfo : EIATTR_CUDA_API_VERSION
	.align		4
        /*0000*/ 	.byte	0x04, 0x37
        /*0002*/ 	.short	(.L_83 - .L_82)
.L_82:
        /*0004*/ 	.word	0x00000082


	//----- nvinfo : EIATTR_KPARAM_INFO
	.align		4
.L_83:
        /*0008*/ 	.byte	0x04, 0x17
        /*000a*/ 	.short	(.L_85 - .L_84)
.L_84:
        /*000c*/ 	.word	0x00000000
        /*0010*/ 	.short	0x0005
        /*0012*/ 	.short	0x001c
        /*0014*/ 	.byte	0x00, 0xf0, 0x11, 0x00


	//----- nvinfo : EIATTR_KPARAM_INFO
	.align		4
.L_85:
        /*0018*/ 	.byte	0x04, 0x17
        /*001a*/ 	.short	(.L_87 - .L_86)
.L_86:
        /*001c*/ 	.word	0x00000000
        /*0020*/ 	.short	0x0004
        /*0022*/ 	.short	0x0018
        /*0024*/ 	.byte	0x00, 0xf0, 0x11, 0x00


	//----- nvinfo : EIATTR_KPARAM_INFO
	.align		4
.L_87:
        /*0028*/ 	.byte	0x04, 0x17
        /*002a*/ 	.short	(.L_89 - .L_88)
.L_88:
        /*002c*/ 	.word	0x00000000
        /*0030*/ 	.short	0x0003
        /*0032*/ 	.short	0x0014
        /*0034*/ 	.byte	0x00, 0xf0, 0x11, 0x00


	//----- nvinfo : EIATTR_KPARAM_INFO
	.align		4
.L_89:
        /*0038*/ 	.byte	0x04, 0x17
        /*003a*/ 	.short	(.L_91 - .L_90)
.L_90:
        /*003c*/ 	.word	0x00000000
        /*0040*/ 	.short	0x0002
        /*0042*/ 	.short	0x0010
        /*0044*/ 	.byte	0x00, 0xf0, 0x11, 0x00


	//----- nvinfo : EIATTR_KPARAM_INFO
	.align		4
.L_91:
        /*0048*/ 	.byte	0x04, 0x17
        /*004a*/ 	.short	(.L_93 - .L_92)
.L_92:
        /*004c*/ 	.word	0x00000000
        /*0050*/ 	.short	0x0001
        /*0052*/ 	.short	0x0008
        /*0054*/ 	.byte	0x00, 0xf5, 0x21, 0x00


	//----- nvinfo : EIATTR_KPARAM_INFO
	.align		4
.L_93:
        /*0058*/ 	.byte	0x04, 0x17
        /*005a*/ 	.short	(.L_95 - .L_94)
.L_94:
        /*005c*/ 	.word	0x00000000
        /*0060*/ 	.short	0x0000
        /*0062*/ 	.short	0x0000
        /*0064*/ 	.byte	0x00, 0xf5, 0x21, 0x00


	//----- nvinfo : EIATTR_SPARSE_MMA_MASK
	.align		4
.L_95:
        /*0068*/ 	.byte	0x03, 0x50
        /*006a*/ 	.short	0x0000


	//----- nvinfo : EIATTR_MAXREG_COUNT
	.align		4
        /*006c*/ 	.byte	0x03, 0x1b
        /*006e*/ 	.short	0x00ff


	//----- nvinfo : EIATTR_MERCURY_ISA_VERSION
	.align		4
        /*0070*/ 	.byte	0x03, 0x5f
        /*0072*/ 	.short	0x0101


	//----- nvinfo : EIATTR_VRC_CTA_INIT_COUNT
	.align		4
        /*0074*/ 	.byte	0x02, 0x4a
	.zero		1
	.zero		1


	//----- nvinfo : EIATTR_EXIT_INSTR_OFFSETS
	.align		4
        /*0078*/ 	.byte	0x04, 0x1c
        /*007a*/ 	.short	(.L_97 - .L_96)


	//   ....[0]....
.L_96:
        /*007c*/ 	.word	0x00000090


	//   ....[1]....
        /*0080*/ 	.word	0x000003f0


	//   ....[2]....
        /*0084*/ 	.word	0x00000430


	//----- nvinfo : EIATTR_CBANK_PARAM_SIZE
	.align		4
.L_97:
        /*0088*/ 	.byte	0x03, 0x19
        /*008a*/ 	.short	0x0020


	//----- nvinfo : EIATTR_PARAM_CBANK
	.align		4
        /*008c*/ 	.byte	0x04, 0x0a
        /*008e*/ 	.short	(.L_99 - .L_98)
	.align		4
.L_98:
        /*0090*/ 	.word	index@(.nv.constant0.steel_gemm_splitk_reduce_kernel)
        /*0094*/ 	.short	0x0380
        /*0096*/ 	.short	0x0020


	//----- nvinfo : EIATTR_SW_WAR
	.align		4
.L_99:
        /*0098*/ 	.byte	0x04, 0x36
        /*009a*/ 	.short	(.L_101 - .L_100)
.L_100:
        /*009c*/ 	.word	0x00000008
.L_101:


//--------------------- .nv.info.steel_gemm_splitk_kernel --------------------------
	.section	.nv.info.steel_gemm_splitk_kernel,"",@"SHT_CUDA_INFO"
	.sectionflags	@""
	.align	4


	//----- nvinfo : EIATTR_CUDA_API_VERSION
	.align		4
        /*0000*/ 	.byte	0x04, 0x37
        /*0002*/ 	.short	(.L_103 - .L_102)
.L_102:
        /*0004*/ 	.word	0x00000082


	//----- nvinfo : EIATTR_KPARAM_INFO
	.align		4
.L_103:
        /*0008*/ 	.byte	0x04, 0x17
        /*000a*/ 	.short	(.L_105 - .L_104)
.L_104:
        /*000c*/ 	.word	0x00000000
        /*0010*/ 	.short	0x0007
        /*0012*/ 	.short	0x0028
        /*0014*/ 	.byte	0x00, 0xf0, 0x11, 0x00


	//----- nvinfo : EIATTR_KPARAM_INFO
	.align		4
.L_105:
        /*0018*/ 	.byte	0x04, 0x17
        /*001a*/ 	.short	(.L_107 - .L_106)
.L_106:
        /*001c*/ 	.word	0x00000000
        /*0020*/ 	.short	0x0006
        /*0022*/ 	.short	0x0024
        /*0024*/ 	.byte	0x00, 0xf0, 0x11, 0x00


	//----- nvinfo : EIATTR_KPARAM_INFO
	.align		4
.L_107:
        /*0028*/ 	.byte	0x04, 0x17
        /*002a*/ 	.short	(.L_109 - .L_108)
.L_108:
        /*002c*/ 	.word	0x00000000
        /*0030*/ 	.short	0x0005
        /*0032*/ 	.short	0x0020
        /*0034*/ 	.byte	0x00, 0xf0, 0x11, 0x00


	//----- nvinfo : EIATTR_KPARAM_INFO
	.align		4
.L_109:
        /*0038*/ 	.byte	0x04, 0x17
        /*003a*/ 	.short	(.L_111 - .L_110)
.L_110:
        /*003c*/ 	.word	0x00000000
        /*0040*/ 	.short	0x0004
        /*0042*/ 	.short	0x001c
        /*0044*/ 	.byte	0x00, 0xf0, 0x11, 0x00


	//----- nvinfo : EIATTR_KPARAM_INFO
	.align		4
.L_111:
        /*0048*/ 	.byte	0x04, 0x17
        /*004a*/ 	.short	(.L_113 - .L_112)
.L_112:
        /*004c*/ 	.word	0x00000000
        /*0050*/ 	.short	0x0003
        /*0052*/ 	.short	0x0018
        /*0054*/ 	.byte	0x00, 0xf0, 0x11, 0x00


	//----- nvinfo : EIATTR_KPARAM_INFO
	.align		4
.L_113:
        /*0058*/ 	.byte	0x04, 0x17
        /*005a*/ 	.short	(.L_115 - .L_114)
.L_114:
        /*005c*/ 	.word	0x00000000
        /*0060*/ 	.short	0x0002
        /*0062*/ 	.short	0x0010
        /*0064*/ 	.byte	0x00, 0xf5, 0x21, 0x00


	//----- nvinfo : EIATTR_KPARAM_INFO
	.align		4
.L_115:
        /*0068*/ 	.byte	0x04, 0x17
        /*006a*/ 	.short	(.L_117 - .L_116)
.L_116:
        /*006c*/ 	.word	0x00000000
        /*0070*/ 	.short	0x0001
        /*0072*/ 	.short	0x0008
        /*0074*/ 	.byte	0x00, 0xf5, 0x21, 0x00


	//----- nvinfo : EIATTR_KPARAM_INFO
	.align		4
.L_117:
        /*0078*/ 	.byte	0x04, 0x17
        /*007a*/ 	.short	(.L_119 - .L_118)
.L_118:
        /*007c*/ 	.word	0x00000000
        /*0080*/ 	.short	0x0000
        /*0082*/ 	.short	0x0000
        /*0084*/ 	.byte	0x00, 0xf5, 0x21, 0x00


	//----- nvinfo : EIATTR_SPARSE_MMA_MASK
	.align		4
.L_119:
        /*0088*/ 	.byte	0x03, 0x50
        /*008a*/ 	.short	0x0000


	//----- nvinfo : EIATTR_MAXREG_COUNT
	.align		4
        /*008c*/ 	.byte	0x03, 0x1b
        /*008e*/ 	.short	0x00ff


	//----- nvinfo : EIATTR_NUM_BARRIERS
	.align		4
        /*0090*/ 	.byte	0x02, 0x4c
        /*0092*/ 	.byte	0x01
	.zero		1


	//----- nvinfo : EIATTR_MERCURY_ISA_VERSION
	.align		4
        /*0094*/ 	.byte	0x03, 0x5f
        /*0096*/ 	.short	0x0101


	//----- nvinfo : EIATTR_UNUSED_LOAD_BYTE_OFFSET
	.align		4
        /*0098*/ 	.byte	0x04, 0x44
        /*009a*/ 	.short	(.L_121 - .L_120)


	//   ....[0]....
.L_120:
        /*009c*/ 	.word	0x000014f0
        /*00a0*/ 	.word	0x0000fff0


	//   ....[1]....
        /*00a4*/ 	.word	0x000015f0
        /*00a8*/ 	.word	0x00000fff


	//   ....[2]....
        /*00ac*/ 	.word	0x00001710
        /*00b0*/ 	.word	0x0000fff0


	//   ....[3]....
        /*00b4*/ 	.word	0x00001810
        /*00b8*/ 	.word	0x00000fff


	//   ....[4]....
        /*00bc*/ 	.word	0x00001930
        /*00c0*/ 	.word	0x0000fff0


	//   ....[5]....
        /*00c4*/ 	.word	0x00001a30
        /*00c8*/ 	.word	0x00000fff


	//   ....[6]....
        /*00cc*/ 	.word	0x00001b50
        /*00d0*/ 	.word	0x0000fff0


	//   ....[7]....
        /*00d4*/ 	.word	0x00001c50
        /*00d8*/ 	.word	0x00000fff


	//   ....[8]....
        /*00dc*/ 	.word	0x00001d70
        /*00e0*/ 	.word	0x0000fff0


	//   ....[9]....
        /*00e4*/ 	.word	0x00001e70
        /*00e8*/ 	.word	0x00000fff


	//   ....[10]....
        /*00ec*/ 	.word	0x00001f90
        /*00f0*/ 	.word	0x0000fff0


	//   ....[11]....
        /*00f4*/ 	.word	0x00002090
        /*00f8*/ 	.word	0x00000fff


	//   ....[12]....
        /*00fc*/ 	.word	0x000021a0
        /*0100*/ 	.word	0x0000fff0


	//   ....[13]....
        /*0104*/ 	.word	0x000022a0
        /*0108*/ 	.word	0x00000fff


	//   ....[14]....
        /*010c*/ 	.word	0x000023a0
        /*0110*/ 	.word	0x0000fff0


	//   ....[15]....
        /*0114*/ 	.word	0x000024c0
        /*0118*/ 	.word	0x00000fff


	//----- nvinfo : EIATTR_VRC_CTA_INIT_COUNT
	.align		4
.L_121:
        /*011c*/ 	.byte	0x02, 0x4a
	.zero		1
	.zero		1


	//----- nvinfo : EIATTR_EXIT_INSTR_OFFSETS
	.align		4
        /*0120*/ 	.byte	0x04, 0x1c
        /*0122*/ 	.short	(.L_123 - .L_122)


	//   ....[0]....
.L_122:
        /*0124*/ 	.word	0x00002570


	//   ....[1]....
        /*0128*/ 	.word	0x000026d0


	//   ....[2]....
        /*012c*/ 	.word	0x00002710


	//----- nvinfo : EIATTR_CRS_STACK_SIZE
	.align		4
.L_123:
        /*0130*/ 	.byte	0x04, 0x1e
        /*0132*/ 	.short	(.L_125 - .L_124)
.L_124:
        /*0134*/ 	.word	0x00000000


	//----- nvinfo : EIATTR_CBANK_PARAM_SIZE
	.align		4
.L_125:
        /*0138*/ 	.byte	0x03, 0x19
        /*013a*/ 	.short	0x002c


	//----- nvinfo : EIATTR_PARAM_CBANK
	.align		4
        /*013c*/ 	.byte	0x04, 0x0a
        /*013e*/ 	.short	(.L_127 - .L_126)
	.align		4
.L_126:
        /*0140*/ 	.word	index@(.nv.constant0.steel_gemm_splitk_kernel)
        /*0144*/ 	.short	0x0380
        /*0146*/ 	.short	0x002c


	//----- nvinfo : EIATTR_SW_WAR
	.align		4
.L_127:
        /*0148*/ 	.byte	0x04, 0x36
        /*014a*/ 	.short	(.L_129 - .L_128)
.L_128:
        /*014c*/ 	.word	0x00000008
.L_129:


//--------------------- .nv.callgraph             --------------------------
	.section	.nv.callgraph,"",@"SHT_CUDA_CALLGRAPH"
	.align	4
	.sectionentsize	8
	.align		4
        /*0000*/ 	.word	0x00000000
	.align		4
        /*0004*/ 	.word	0xffffffff
	.align		4
        /*0008*/ 	.word	0x00000000
	.align		4
        /*000c*/ 	.word	0xfffffffe
	.align		4
        /*0010*/ 	.word	0x00000000
	.align		4
        /*0014*/ 	.word	0xfffffffd
	.align		4
        /*0018*/ 	.word	0x00000000
	.align		4
        /*001c*/ 	.word	0xfffffffc


//--------------------- .text.steel_gemm_splitk_serial_kernel --------------------------
	.section	.text.steel_gemm_splitk_serial_kernel,"ax",@progbits
	.align	128
        .global         steel_gemm_splitk_serial_kernel
        .type           steel_gemm_splitk_serial_kernel,@function
        .size           steel_gemm_splitk_serial_kernel,(.L_x_172 - steel_gemm_splitk_serial_kernel)
        .other          steel_gemm_splitk_serial_kernel,@"STO_CUDA_ENTRY STV_DEFAULT"
steel_gemm_splitk_serial_kernel:
.text.steel_gemm_splitk_serial_kernel:
[----:B------:R-:W-:Y:S08]  /*0000*/  LDC R1, c[0x0][0x37c] ;  /* 0x0000df00ff017b82 */ /* 0x000ff00000000800 */
[----:B------:R-:W0:Y:S01]  /*0010*/  LDC.64 R6, c[0x0][0x3a0] ;  /* 0x0000e800ff067b82 */ /* 0x000e220000000a00 */
[----:B------:R-:W1:Y:S07]  /*0020*/  LDCU.64 UR10, c[0x0][0x358] ;  /* 0x00006b00ff0a77ac */ /* 0x000e6e0008000a00 */
[----:B------:R-:W2:Y:S08]  /*0030*/  S2UR UR6, SR_CTAID.Y ;  /* 0x00000000000679c3 */ /* 0x000eb00000002600 */
[----:B------:R-:W3:Y:S01]  /*0040*/  S2UR UR5, SR_CTAID.X ;  /* 0x00000000000579c3 */ /* 0x000ee20000002500 */
[----:B0-----:R-:W-:Y:S01]  /*0050*/  R2UR UR4, R7 ;  /* 0x00000000070472ca */ /* 0x001fe200000e0000 */
[----:B--2---:R-:W-:-:S12]  /*0060*/  USHF.L.U32 UR6, UR6, 0x6, URZ ;  /* 0x0000000606067899 */ /* 0x004fd800080006ff */
[----:B------:R-:W-:Y:S01]  /*0070*/  MOV R9, UR4 ;  /* 0x0000000400097c02 */ /* 0x000fe20008000f00 */
[----:B------:R-:W-:Y:S01]  /*0080*/  UISETP.NE.AND UP0, UPT, UR4, URZ, UPT ;  /* 0x000000ff0400728c */ /* 0x000fe2000bf05270 */
[----:B------:R-:W-:Y:S01]  /*0090*/  IMAD.U32 R17, RZ, RZ, UR6 ;  /* 0x00000006ff117e24 */ /* 0x000fe2000f8e00ff */
[----:B---3--:R-:W-:Y:S01]  /*00a0*/  USHF.L.U32 UR5, UR5, 0x6, URZ ;  /* 0x0000000605057899 */ /* 0x008fe200080006ff */
[----:B------:R-:W-:Y:S02]  /*00b0*/  IABS R5, R9 ;  /* 0x0000000900057213 */ /* 0x000fe40000000000 */
[----:B------:R-:W-:Y:S02]  /*00c0*/  IADD3 R0, PT, PT, R6, -0x1, R9 ;  /* 0xffffffff06007810 */ /* 0x000fe40007ffe009 */
[----:B------:R-:W0:Y:S02]  /*00d0*/  I2F.RP R4, R5 ;  /* 0x0000000500047306 */ /* 0x000e240000209400 */
[----:B------:R-:W-:-:S02]  /*00e0*/  IABS R6, R0 ;  /* 0x0000000000067213 */ /* 0x000fc40000000000 */
[----:B------:R-:W-:-:S04]  /*00f0*/  LOP3.LUT R0, R0, UR4, RZ, 0x3c, !PT ;  /* 0x0000000400007c12 */ /* 0x000fc8000f8e3cff */
[----:B0-----:R-:W0:Y:S02]  /*0100*/  MUFU.RCP R4, R4 ;  /* 0x0000000400047308 */ /* 0x001e240000001000 */
[----:B0-----:R-:W-:-:S06]  /*0110*/  IADD3 R2, PT, PT, R4, 0xffffffe, RZ ;  /* 0x0ffffffe04027810 */ /* 0x001fcc0007ffe0ff */
[----:B------:R0:W2:Y:S02]  /*0120*/  F2I.FTZ.U32.TRUNC.NTZ R3, R2 ;  /* 0x0000000200037305 */ /* 0x0000a4000021f000 */
[----:B0-----:R-:W-:Y:S01]  /*0130*/  HFMA2 R2, -RZ, RZ, 0, 0 ;  /* 0x00000000ff027431 */ /* 0x001fe200000001ff */
[----:B--2---:R-:W-:-:S05]  /*0140*/  IADD3 R8, PT, PT, RZ, -R3, RZ ;  /* 0x80000003ff087210 */ /* 0x004fca0007ffe0ff */
[----:B------:R-:W-:-:S04]  /*0150*/  IMAD R7, R8, R5, RZ ;  /* 0x0000000508077224 */ /* 0x000fc800078e02ff */
[----:B------:R-:W-:-:S06]  /*0160*/  IMAD.HI.U32 R3, R3, R7, R2 ;  /* 0x0000000703037227 */ /* 0x000fcc00078e0002 */
[----:B------:R-:W-:-:S05]  /*0170*/  IMAD.HI.U32 R3, R3, R6, RZ ;  /* 0x0000000603037227 */ /* 0x000fca00078e00ff */
[----:B------:R-:W-:-:S05]  /*0180*/  IADD3 R4, PT, PT, -R3, RZ, RZ ;  /* 0x000000ff03047210 */ /* 0x000fca0007ffe1ff */
[C---:B------:R-:W-:Y:S02]  /*0190*/  IMAD R2, R5.reuse, R4, R6 ;  /* 0x0000000405027224 */ /* 0x040fe400078e0206 */
[----:B------:R-:W0:Y:S03]  /*01a0*/  S2R R4, SR_TID.X ;  /* 0x0000000000047919 */ /* 0x000e260000002100 */
[----:B------:R-:W-:-:S13]  /*01b0*/  ISETP.GT.U32.AND P1, PT, R5, R2, PT ;  /* 0x000000020500720c */ /* 0x000fda0003f24070 */
[----:B------:R-:W-:Y:S01]  /*01c0*/  @!P1 IMAD.IADD R2, R2, 0x1, -R5 ;  /* 0x0000000102029824 */ /* 0x000fe200078e0a05 */
[----:B------:R-:W-:-:S04]  /*01d0*/  @!P1 IADD3 R3, PT, PT, R3, 0x1, RZ ;  /* 0x0000000103039810 */ /* 0x000fc80007ffe0ff */
[----:B------:R-:W-:Y:S02]  /*01e0*/  ISETP.GE.U32.AND P0, PT, R2, R5, PT ;  /* 0x000000050200720c */ /* 0x000fe40003f06070 */
[----:B0-----:R-:W-:-:S11]  /*01f0*/  SHF.R.U32.HI R20, RZ, 0x4, R4 ;  /* 0x00000004ff147819 */ /* 0x001fd60000011604 */
[----:B------:R-:W-:Y:S02]  /*0200*/  @P0 IADD3 R3, PT, PT, R3, 0x1, RZ ;  /* 0x0000000103030810 */ /* 0x000fe40007ffe0ff */
[----:B------:R-:W-:Y:S02]  /*0210*/  ISETP.GE.AND P0, PT, R0, RZ, PT ;  /* 0x000000ff0000720c */ /* 0x000fe40003f06270 */
[----:B------:R-:W-:Y:S02]  /*0220*/  R2UR UR9, R3 ;  /* 0x00000000030972ca */ /* 0x000fe400000e0000 */
[----:B------:R-:W-:-:S11]  /*0230*/  LOP3.LUT R20, R20, UR5, RZ, 0xfc, !PT ;  /* 0x0000000514147c12 */ /* 0x000fd6000f8efcff */
[----:B------:R-:W-:-:S04]  /*0240*/  @!P0 IADD3 R0, PT, PT, RZ, -UR9, RZ ;  /* 0x80000009ff008c10 */ /* 0x000fc8000fffe0ff */
[----:B------:R-:W-:Y:S02]  /*0250*/  @!P0 R2UR UR9, R0 ;  /* 0x00000000000982ca */ /* 0x000fe400000e0000 */
[----:B------:R-:W-:Y:S02]  /*0260*/  ISETP.GE.AND P0, PT, R9, 0x1, PT ;  /* 0x000000010900780c */ /* 0x000fe40003f06270 */
[----:B------:R-:W-:-:S04]  /*0270*/  SHF.L.U32 R0, R4, 0x2, RZ ;  /* 0x0000000204007819 */ /* 0x000fc800000006ff */
[----:B------:R-:W-:Y:S01]  /*0280*/  LOP3.LUT R17, R17, 0x3c, R0, 0xf8, !PT ;  /* 0x0000003c11117812 */ /* 0x000fe200078ef800 */
[----:B------:R-:W-:-:S06]  /*0290*/  @!UP0 ULOP3.LUT UR9, URZ, UR4, URZ, 0x33, !UPT ;  /* 0x00000004ff098292 */ /* 0x000fcc000f8e33ff */
[----:B-1----:R-:W-:Y:S06]  /*02a0*/  @!P0 BRA `(.L_x_0) ;  /* 0x0000001000008947 */ /* 0x002fec0003800000 */
[----:B------:R-:W0:Y:S01]  /*02b0*/  S2UR UR7, SR_CgaCtaId ;  /* 0x00000000000779c3 */ /* 0x000e220000008800 */
[----:B------:R-:W-:Y:S01]  /*02c0*/  UMOV UR4, 0x400 ;  /* 0x0000040000047882 */ /* 0x000fe20000000000 */
[C---:B------:R-:W-:Y:S02]  /*02d0*/  LOP3.LUT R9, R0.reuse, 0x7c, RZ, 0xc0, !PT ;  /* 0x0000007c00097812 */ /* 0x040fe400078ec0ff */
[----:B------:R-:W-:Y:S02]  /*02e0*/  LOP3.LUT R19, R0, 0xfc, RZ, 0xc0, !PT ;  /* 0x000000fc00137812 */ /* 0x000fe400078ec0ff */
[C---:B------:R-:W-:Y:S02]  /*02f0*/  IADD3 R2, PT, PT, R4.reuse, 0x200, RZ ;  /* 0x0000020004027810 */ /* 0x040fe40007ffe0ff */
[----:B------:R-:W-:Y:S02]  /*0300*/  IADD3 R0, PT, PT, R4, 0x100, RZ ;  /* 0x0000010004007810 */ /* 0x000fe40007ffe0ff */
[----:B------:R-:W-:-:S02]  /*0310*/  SHF.R.U32.HI R7, RZ, 0x8, R4 ;  /* 0x00000008ff077819 */ /* 0x000fc40000011604 */
[----:B------:R-:W-:Y:S02]  /*0320*/  SHF.R.U32.HI R22, RZ, 0x5, R2 ;  /* 0x00000005ff167819 */ /* 0x000fe40000011602 */
[----:B------:R-:W-:Y:S02]  /*0330*/  SHF.R.U32.HI R18, RZ, 0x5, R4 ;  /* 0x00000005ff127819 */ /* 0x000fe40000011604 */
[----:B------:R-:W-:Y:S01]  /*0340*/  LOP3.LUT R6, R4, 0x3f, RZ, 0xc0, !PT ;  /* 0x0000003f04067812 */ /* 0x000fe200078ec0ff */
[----:B------:R-:W-:Y:S01]  /*0350*/  VIADD R16, R22, UR5 ;  /* 0x0000000516107c36 */ /* 0x000fe20008000000 */
[----:B------:R-:W-:Y:S02]  /*0360*/  SHF.R.U32.HI R12, RZ, 0x5, R0 ;  /* 0x00000005ff0c7819 */ /* 0x000fe40000011600 */
[----:B------:R-:W-:Y:S01]  /*0370*/  SHF.R.U32.HI R8, RZ, 0x6, R2 ;  /* 0x00000006ff087819 */ /* 0x000fe20000011602 */
[----:B------:R-:W-:Y:S01]  /*0380*/  VIADD R6, R6, UR6 ;  /* 0x0000000606067c36 */ /* 0x000fe20008000000 */
[----:B------:R-:W-:Y:S01]  /*0390*/  IADD3 R10, PT, PT, -R7, RZ, RZ ;  /* 0x000000ff070a7210 */ /* 0x000fe20007ffe1ff */
[----:B0-----:R-:W-:Y:S01]  /*03a0*/  ULEA UR8, UR7, UR4, 0x18 ;  /* 0x0000000407087291 */ /* 0x001fe2000f8ec0ff */
[----:B------:R-:W-:Y:S01]  /*03b0*/  IADD3 R7, PT, PT, R18, UR5, RZ ;  /* 0x0000000512077c10 */ /* 0x000fe2000fffe0ff */
[----:B------:R-:W-:Y:S01]  /*03c0*/  UIADD3 UR4, UPT, UPT, UR4, 0x2100, URZ ;  /* 0x0000210004047890 */ /* 0x000fe2000fffe0ff */
[----:B------:R-:W-:-:S02]  /*03d0*/  LOP3.LUT R3, R4, 0x1f, RZ, 0xc0, !PT ;  /* 0x0000001f04037812 */ /* 0x000fc400078ec0ff */
[----:B------:R-:W-:Y:S01]  /*03e0*/  IADD3 R5, PT, PT, R4, 0x300, RZ ;  /* 0x0000030004057810 */ /* 0x000fe20007ffe0ff */
[----:B------:R-:W-:Y:S01]  /*03f0*/  ULEA UR4, UR7, UR4, 0x18 ;  /* 0x0000000407047291 */ /* 0x000fe2000f8ec0ff */
[----:B------:R-:W-:Y:S02]  /*0400*/  IADD3 R9, PT, PT, R9, UR8, RZ ;  /* 0x0000000809097c10 */ /* 0x000fe4000fffe0ff */
[----:B------:R-:W-:Y:S02]  /*0410*/  LOP3.LUT R10, R10, 0x3, RZ, 0xc0, !PT ;  /* 0x000000030a0a7812 */ /* 0x000fe400078ec0ff */
[----:B------:R-:W-:Y:S01]  /*0420*/  IADD3 R11, PT, PT, R12, UR5, RZ ;  /* 0x000000050c0b7c10 */ /* 0x000fe2000fffe0ff */
[--C-:B------:R-:W-:Y:S01]  /*0430*/  IMAD R18, R18, 0x84, R9.reuse ;  /* 0x0000008412127824 */ /* 0x100fe200078e0209 */
[----:B------:R-:W-:Y:S01]  /*0440*/  IADD3 R19, PT, PT, R19, UR4, RZ ;  /* 0x0000000413137c10 */ /* 0x000fe2000fffe0ff */
[--C-:B------:R-:W-:Y:S01]  /*0450*/  IMAD R21, R12, 0x84, R9.reuse ;  /* 0x000000840c157824 */ /* 0x100fe200078e0209 */
[----:B------:R-:W-:Y:S01]  /*0460*/  UMOV UR4, URZ ;  /* 0x000000ff00047c82 */ /* 0x000fe20008000000 */
[----:B------:R-:W-:-:S02]  /*0470*/  IMAD R22, R22, 0x84, R9 ;  /* 0x0000008416167824 */ /* 0x000fc400078e0209 */
[----:B------:R-:W-:-:S07]  /*0480*/  IMAD R23, R8, 0x104, R19 ;  /* 0x0000010408177824 */ /* 0x000fce00078e0213 */
.L_x_23:
[----:B0-----:R-:W0:Y:S01]  /*0490*/  LDCU.64 UR12, c[0x0][0x3a0] ;  /* 0x00007400ff0c77ac */ /* 0x001e220008000a00 */
[----:B------:R-:W-:Y:S02]  /*04a0*/  UIMAD UR7, UR9, UR4, URZ ;  /* 0x00000004090772a4 */ /* 0x000fe4000f8e02ff */
[----:B------:R-:W-:-:S04]  /*04b0*/  UIADD3 UR4, UPT, UPT, UR4, 0x1, URZ ;  /* 0x0000000104047890 */ /* 0x000fc8000fffe0ff */
[----:B------:R-:W-:Y:S02]  /*04c0*/  MOV R13, UR7 ;  /* 0x00000007000d7c02 */ /* 0x000fe40008000f00 */
[----:B0-----:R-:W-:Y:S01]  /*04d0*/  MOV R12, UR12 ;  /* 0x0000000c000c7c02 */ /* 0x001fe20008000f00 */
[----:B------:R-:W-:-:S03]  /*04e0*/  UISETP.NE.AND UP1, UPT, UR4, UR13, UPT ;  /* 0x0000000d0400728c */ /* 0x000fc6000bf25270 */
[----:B------:R-:W-:-:S04]  /*04f0*/  VIADDMNMX R12, R13, UR9, R12, PT ;  /* 0x000000090d0c7c46 */ /* 0x000fc8000b80010c */
[----:B------:R-:W-:-:S13]  /*0500*/  R2UR UR8, R12 ;  /* 0x000000000c0872ca */ /* 0x000fda00000e0000 */
[----:B------:R-:W-:-:S09]  /*0510*/  UISETP.GE.AND UP0, UPT, UR7, UR8, UPT ;  /* 0x000000080700728c */ /* 0x000fd2000bf06270 */
[----:B------:R-:W-:Y:S05]  /*0520*/  BRA.U UP0, `(.L_x_1) ;  /* 0x0000000d005c7547 */ /* 0x000fea000b800000 */
.L_x_22:
[----:B------:R-:W-:Y:S01]  /*0530*/  ISETP.NE.AND P1, PT, R10, RZ, PT ;  /* 0x000000ff0a00720c */ /* 0x000fe20003f25270 */
[----:B------:R-:W-:Y:S01]  /*0540*/  UIADD3 UR12, UPT, UPT, UR8, -UR7, URZ ;  /* 0x80000007080c7290 */ /* 0x000fe2000fffe0ff */
[----:B------:R-:W-:Y:S01]  /*0550*/  BSSY.RECONVERGENT B0, `(.L_x_2) ;  /* 0x0000030000007945 */ /* 0x000fe20003800200 */
[----:B------:R-:W-:Y:S02]  /*0560*/  MOV R15, R4 ;  /* 0x00000004000f7202 */ /* 0x000fe40000000f00 */
[----:B------:R-:W-:-:S04]  /*0570*/  UISETP.LT.AND UP0, UPT, UR12, 0x20, UPT ;  /* 0x000000200c00788c */ /* 0x000fc8000bf01270 */
[----:B------:R-:W-:-:S04]  /*0580*/  USEL UR13, UR12, 0x20, UP0 ;  /* 0x000000200c0d7887 */ /* 0x000fc80008000000 */
[----:B0-----:R-:W-:Y:S08]  /*0590*/  @!P1 BRA `(.L_x_3) ;  /* 0x0000000000ac9947 */ /* 0x001ff00003800000 */
[----:B------:R-:W0:Y:S01]  /*05a0*/  LDC R14, c[0x0][0x398] ;  /* 0x0000e600ff0e7b82 */ /* 0x000e220000000800 */
[C---:B------:R-:W-:Y:S01]  /*05b0*/  ISETP.LT.AND P0, PT, R3.reuse, UR12, PT ;  /* 0x0000000c03007c0c */ /* 0x040fe2000bf01270 */
[----:B------:R-:W-:Y:S01]  /*05c0*/  BSSY.RECONVERGENT B1, `(.L_x_4) ;  /* 0x000000a000017945 */ /* 0x000fe20003800200 */
[----:B------:R-:W-:Y:S01]  /*05d0*/  IADD3 R24, PT, PT, R3, UR7, RZ ;  /* 0x0000000703187c10 */ /* 0x000fe2000fffe0ff */
[----:B------:R-:W-:Y:S01]  /*05e0*/  IMAD.MOV.U32 R13, RZ, RZ, RZ ;  /* 0x000000ffff0d7224 */ /* 0x000fe200078e00ff */
[----:B0-----:R-:W-:-:S13]  /*05f0*/  ISETP.GE.OR P2, PT, R7, R14, !P0 ;  /* 0x0000000e0700720c */ /* 0x001fda0004746670 */
[----:B------:R-:W-:Y:S05]  /*0600*/  @P2 BRA `(.L_x_5) ;  /* 0x0000000000142947 */ /* 0x000fea0003800000 */
[----:B------:R-:W0:Y:S01]  /*0610*/  LDC.64 R12, c[0x0][0x380] ;  /* 0x0000e000ff0c7b82 */ /* 0x000e220000000a00 */
[----:B------:R-:W1:Y:S02]  /*0620*/  LDCU UR14, c[0x0][0x3a0] ;  /* 0x00007400ff0e77ac */ /* 0x000e640008000800 */
[----:B-1----:R-:W-:-:S04]  /*0630*/  IMAD R15, R7, UR14, R24 ;  /* 0x0000000e070f7c24 */ /* 0x002fc8000f8e0218 */
[----:B0-----:R-:W-:-:S06]  /*0640*/  IMAD.WIDE R12, R15, 0x4, R12 ;  /* 0x000000040f0c7825 */ /* 0x001fcc00078e020c */
[----:B------:R0:W5:Y:S02]  /*0650*/  LDG.E.CONSTANT R13, desc[UR10][R12.64] ;  /* 0x0000000a0c0d7981 */ /* 0x000164000c1e9900 */
.L_x_5:
[----:B------:R-:W-:Y:S05]  /*0660*/  BSYNC.RECONVERGENT B1 ;  /* 0x0000000000017941 */ /* 0x000fea0003800200 */
.L_x_4:
[----:B-----5:R1:W-:Y:S01]  /*0670*/  STS [R18], R13 ;  /* 0x0000000d12007388 */ /* 0x0203e20000000800 */
[----:B------:R-:W-:Y:S02]  /*0680*/  ISETP.NE.AND P2, PT, R10, 0x1, PT ;  /* 0x000000010a00780c */ /* 0x000fe40003f45270 */
[----:B------:R-:W-:-:S11]  /*0690*/  MOV R15, R0 ;  /* 0x00000000000f7202 */ /* 0x000fd60000000f00 */
[----:B-1----:R-:W-:Y:S05]  /*06a0*/  @!P2 BRA `(.L_x_3) ;  /* 0x000000000068a947 */ /* 0x002fea0003800000 */
[----:B------:R-:W-:Y:S01]  /*06b0*/  ISETP.GE.OR P2, PT, R11, R14, !P0 ;  /* 0x0000000e0b00720c */ /* 0x000fe20004746670 */
[----:B------:R-:W-:Y:S01]  /*06c0*/  BSSY.RECONVERGENT B1, `(.L_x_6) ;  /* 0x0000008000017945 */ /* 0x000fe20003800200 */
[----:B0-----:R-:W-:-:S11]  /*06d0*/  HFMA2 R12, -RZ, RZ, 0, 0 ;  /* 0x00000000ff0c7431 */ /* 0x001fd600000001ff */
[----:B------:R-:W-:Y:S05]  /*06e0*/  @P2 BRA `(.L_x_7) ;  /* 0x0000000000142947 */ /* 0x000fea0003800000 */
[----:B------:R-:W0:Y:S01]  /*06f0*/  LDC.64 R12, c[0x0][0x380] ;  /* 0x0000e000ff0c7b82 */ /* 0x000e220000000a00 */
[----:B------:R-:W1:Y:S02]  /*0700*/  LDCU UR14, c[0x0][0x3a0] ;  /* 0x00007400ff0e77ac */ /* 0x000e640008000800 */
[----:B-1----:R-:W-:-:S04]  /*0710*/  IMAD R15, R11, UR14, R24 ;  /* 0x0000000e0b0f7c24 */ /* 0x002fc8000f8e0218 */
[----:B0-----:R-:W-:-:S06]  /*0720*/  IMAD.WIDE R12, R15, 0x4, R12 ;  /* 0x000000040f0c7825 */ /* 0x001fcc00078e020c */
[----:B------:R0:W5:Y:S02]  /*0730*/  LDG.E.CONSTANT R12, desc[UR10][R12.64] ;  /* 0x0000000a0c0c7981 */ /* 0x000164000c1e9900 */
.L_x_7:
[----:B------:R-:W-:Y:S05]  /*0740*/  BSYNC.RECONVERGENT B1 ;  /* 0x0000000000017941 */ /* 0x000fea0003800200 */
.L_x_6:
        /* <DEDUP_REMOVED lines=13> */
.L_x_9:
[----:B------:R-:W-:Y:S05]  /*0820*/  BSYNC.RECONVERGENT B1 ;  /* 0x0000000000017941 */ /* 0x000fea0003800200 */
.L_x_8:
[----:B-----5:R1:W-:Y:S01]  /*0830*/  STS [R22], R13 ;  /* 0x0000000d16007388 */ /* 0x0203e20000000800 */
[----:B------:R-:W-:-:S07]  /*0840*/  MOV R15, R5 ;  /* 0x00000005000f7202 */ /* 0x000fce0000000f00 */
.L_x_3:
[----:B------:R-:W-:Y:S05]  /*0850*/  BSYNC.RECONVERGENT B0 ;  /* 0x0000000000007941 */ /* 0x000fea0003800200 */
.L_x_2:
[----:B------:R-:W-:Y:S01]  /*0860*/  BSSY.RECONVERGENT B0, `(.L_x_10) ;  /* 0x0000036000007945 */ /* 0x000fe20003800200 */
[C---:B------:R-:W-:Y:S01]  /*0870*/  ISETP.LT.AND P0, PT, R3.reuse, UR12, PT ;  /* 0x0000000c03007c0c */ /* 0x040fe2000bf01270 */
[----:B------:R-:W-:Y:S01]  /*0880*/  VIADD R14, R3, UR7 ;  /* 0x00000007030e7c36 */ /* 0x000fe20008000000 */
[----:B------:R-:W2:Y:S11]  /*0890*/  LDCU UR14, c[0x0][0x398] ;  /* 0x00007300ff0e77ac */ /* 0x000eb60008000800 */
.L_x_11:
[----:B------:R-:W-:-:S04]  /*08a0*/  SHF.R.U32.HI R26, RZ, 0x5, R15 ;  /* 0x00000005ff1a7819 */ /* 0x000fc8000001160f */
[----:B----4-:R-:W-:-:S04]  /*08b0*/  IADD3 R25, PT, PT, R26, UR5, RZ ;  /* 0x000000051a197c10 */ /* 0x010fc8000fffe0ff */
[----:B--2---:R-:W-:-:S13]  /*08c0*/  ISETP.GE.OR P2, PT, R25, UR14, !P0 ;  /* 0x0000000e19007c0c */ /* 0x004fda000c746670 */
[----:B------:R-:W2:Y:S08]  /*08d0*/  @!P2 LDC R24, c[0x0][0x3a0] ;  /* 0x0000e800ff18ab82 */ /* 0x000eb00000000800 */
[----:B01----:R-:W0:Y:S01]  /*08e0*/  @!P2 LDC.64 R12, c[0x0][0x380] ;  /* 0x0000e000ff0cab82 */ /* 0x003e220000000a00 */
[----:B--2---:R-:W-:-:S04]  /*08f0*/  @!P2 IMAD R25, R25, R24, R14 ;  /* 0x000000181919a224 */ /* 0x004fc800078e020e */
[----:B0-----:R-:W-:-:S04]  /*0900*/  @!P2 IMAD.WIDE R24, R25, 0x4, R12 ;  /* 0x000000041918a825 */ /* 0x001fc800078e020c */
[----:B------:R-:W-:-:S06]  /*0910*/  HFMA2 R12, -RZ, RZ, 0, 0 ;  /* 0x00000000ff0c7431 */ /* 0x000fcc00000001ff */
[----:B------:R0:W2:Y:S01]  /*0920*/  @!P2 LDG.E.CONSTANT R12, desc[UR10][R24.64] ;  /* 0x0000000a180ca981 */ /* 0x0000a2000c1e9900 */
[----:B------:R-:W-:-:S04]  /*0930*/  IADD3 R28, PT, PT, R15, 0x100, RZ ;  /* 0x000001000f1c7810 */ /* 0x000fc80007ffe0ff */
[----:B------:R-:W-:-:S04]  /*0940*/  SHF.R.U32.HI R28, RZ, 0x5, R28 ;  /* 0x00000005ff1c7819 */ /* 0x000fc8000001161c */
[----:B------:R-:W-:Y:S01]  /*0950*/  IADD3 R27, PT, PT, R28, UR5, RZ ;  /* 0x000000051c1b7c10 */ /* 0x000fe2000fffe0ff */
[----:B0-----:R-:W-:-:S03]  /*0960*/  IMAD R25, R26, 0x84, R9 ;  /* 0x000000841a197824 */ /* 0x001fc600078e0209 */
[----:B------:R-:W-:-:S13]  /*0970*/  ISETP.GE.OR P2, PT, R27, UR14, !P0 ;  /* 0x0000000e1b007c0c */ /* 0x000fda000c746670 */
[----:B------:R-:W0:Y:S02]  /*0980*/  @!P2 LDC R26, c[0x0][0x3a0] ;  /* 0x0000e800ff1aab82 */ /* 0x000e240000000800 */
[----:B0-----:R-:W-:Y:S01]  /*0990*/  @!P2 IMAD R27, R27, R26, R14 ;  /* 0x0000001a1b1ba224 */ /* 0x001fe200078e020e */
[----:B--2---:R0:W-:Y:S05]  /*09a0*/  STS [R25], R12 ;  /* 0x0000000c19007388 */ /* 0x0041ea0000000800 */
[----:B0-----:R-:W0:Y:S02]  /*09b0*/  @!P2 LDC.64 R12, c[0x0][0x380] ;  /* 0x0000e000ff0cab82 */ /* 0x001e240000000a00 */
[----:B0-----:R-:W-:Y:S01]  /*09c0*/  @!P2 IMAD.WIDE R26, R27, 0x4, R12 ;  /* 0x000000041b1aa825 */ /* 0x001fe200078e020c */
[----:B------:R-:W-:-:S06]  /*09d0*/  MOV R13, RZ ;  /* 0x000000ff000d7202 */ /* 0x000fcc0000000f00 */
[----:B------:R0:W2:Y:S01]  /*09e0*/  @!P2 LDG.E.CONSTANT R13, desc[UR10][R26.64] ;  /* 0x0000000a1a0da981 */ /* 0x0000a2000c1e9900 */
[----:B------:R-:W-:Y:S02]  /*09f0*/  VIADD R29, R15, 0x200 ;  /* 0x000002000f1d7836 */ /* 0x000fe40000000000 */
[----:B------:R-:W-:-:S03]  /*0a00*/  IMAD R28, R28, 0x84, R9 ;  /* 0x000000841c1c7824 */ /* 0x000fc600078e0209 */
[----:B------:R-:W-:-:S04]  /*0a10*/  SHF.R.U32.HI R29, RZ, 0x5, R29 ;  /* 0x00000005ff1d7819 */ /* 0x000fc8000001161d */
[----:B------:R-:W-:Y:S01]  /*0a20*/  IADD3 R24, PT, PT, R29, UR5, RZ ;  /* 0x000000051d187c10 */ /* 0x000fe2000fffe0ff */
[----:B0-----:R-:W-:-:S03]  /*0a30*/  HFMA2 R27, -RZ, RZ, 0, 0 ;  /* 0x00000000ff1b7431 */ /* 0x001fc600000001ff */
[----:B------:R-:W-:-:S13]  /*0a40*/  ISETP.GE.OR P2, PT, R24, UR14, !P0 ;  /* 0x0000000e18007c0c */ /* 0x000fda000c746670 */
[----:B------:R-:W0:Y:S01]  /*0a50*/  @!P2 LDC R25, c[0x0][0x3a0] ;  /* 0x0000e800ff19ab82 */ /* 0x000e220000000800 */
[----:B------:R-:W-:-:S04]  /*0a60*/  IADD3 R26, PT, PT, R15, 0x300, RZ ;  /* 0x000003000f1a7810 */ /* 0x000fc80007ffe0ff */
[----:B------:R-:W-:Y:S01]  /*0a70*/  SHF.R.U32.HI R26, RZ, 0x5, R26 ;  /* 0x00000005ff1a7819 */ /* 0x000fe2000001161a */
[----:B0-----:R-:W-:Y:S01]  /*0a80*/  @!P2 IMAD R25, R24, R25, R14 ;  /* 0x000000191819a224 */ /* 0x001fe200078e020e */
[----:B--2---:R0:W-:Y:S02]  /*0a90*/  STS [R28], R13 ;  /* 0x0000000d1c007388 */ /* 0x0041e40000000800 */
[----:B0-----:R-:W0:Y:S01]  /*0aa0*/  @!P2 LDC.64 R12, c[0x0][0x380] ;  /* 0x0000e000ff0cab82 */ /* 0x001e220000000a00 */
[----:B------:R-:W-:Y:S02]  /*0ab0*/  IMAD R28, R29, 0x84, R9 ;  /* 0x000000841d1c7824 */ /* 0x000fe400078e0209 */
[----:B0-----:R-:W-:-:S05]  /*0ac0*/  @!P2 IMAD.WIDE R24, R25, 0x4, R12 ;  /* 0x000000041918a825 */ /* 0x001fca00078e020c */
[----:B------:R0:W2:Y:S02]  /*0ad0*/  @!P2 LDG.E.CONSTANT R27, desc[UR10][R24.64] ;  /* 0x0000000a181ba981 */ /* 0x0000a4000c1e9900 */
[----:B0-----:R-:W-:Y:S02]  /*0ae0*/  IADD3 R25, PT, PT, R26, UR5, RZ ;  /* 0x000000051a197c10 */ /* 0x001fe4000fffe0ff */
[----:B------:R-:W-:Y:S02]  /*0af0*/  MOV R24, RZ ;  /* 0x000000ff00187202 */ /* 0x000fe40000000f00 */
[----:B------:R-:W-:-:S13]  /*0b00*/  ISETP.GE.OR P2, PT, R25, UR14, !P0 ;  /* 0x0000000e19007c0c */ /* 0x000fda000c746670 */
[----:B------:R-:W0:Y:S08]  /*0b10*/  @!P2 LDC R29, c[0x0][0x3a0] ;  /* 0x0000e800ff1dab82 */ /* 0x000e300000000800 */
[----:B------:R-:W1:Y:S01]  /*0b20*/  @!P2 LDC.64 R12, c[0x0][0x380] ;  /* 0x0000e000ff0cab82 */ /* 0x000e620000000a00 */
[----:B0-----:R-:W-:-:S04]  /*0b30*/  @!P2 IMAD R29, R25, R29, R14 ;  /* 0x0000001d191da224 */ /* 0x001fc800078e020e */
[----:B-1----:R-:W-:-:S05]  /*0b40*/  @!P2 IMAD.WIDE R12, R29, 0x4, R12 ;  /* 0x000000041d0ca825 */ /* 0x002fca00078e020c */
[----:B------:R-:W3:Y:S01]  /*0b50*/  @!P2 LDG.E.CONSTANT R24, desc[UR10][R12.64] ;  /* 0x0000000a0c18a981 */ /* 0x000ee2000c1e9900 */
[----:B------:R-:W-:Y:S01]  /*0b60*/  IMAD R25, R26, 0x84, R9 ;  /* 0x000000841a197824 */ /* 0x000fe200078e0209 */
[C---:B------:R-:W-:Y:S01]  /*0b70*/  ISETP.GE.U32.AND P2, PT, R15.reuse, 0x400, PT ;  /* 0x000004000f00780c */ /* 0x040fe20003f46070 */
[----:B------:R-:W-:Y:S01]  /*0b80*/  VIADD R15, R15, 0x400 ;  /* 0x000004000f0f7836 */ /* 0x000fe20000000000 */
[----:B--2---:R4:W-:Y:S04]  /*0b90*/  STS [R28], R27 ;  /* 0x0000001b1c007388 */ /* 0x0049e80000000800 */
[----:B---3--:R4:W-:Y:S07]  /*0ba0*/  STS [R25], R24 ;  /* 0x0000001819007388 */ /* 0x0089ee0000000800 */
[----:B------:R-:W-:Y:S05]  /*0bb0*/  @!P2 BRA `(.L_x_11) ;  /* 0xfffffffc0038a947 */ /* 0x000fea000383ffff */
[----:B------:R-:W-:Y:S05]  /*0bc0*/  BSYNC.RECONVERGENT B0 ;  /* 0x0000000000007941 */ /* 0x000fea0003800200 */
.L_x_10:
[----:B------:R-:W-:Y:S01]  /*0bd0*/  BSSY.RECONVERGENT B0, `(.L_x_12) ;  /* 0x0000031000007945 */ /* 0x000fe20003800200 */
[----:B----4-:R-:W-:-:S03]  /*0be0*/  MOV R24, R4 ;  /* 0x0000000400187202 */ /* 0x010fc60000000f00 */
[----:B------:R-:W-:Y:S05]  /*0bf0*/  @!P1 BRA `(.L_x_13) ;  /* 0x0000000000b89947 */ /* 0x000fea0003800000 */
[----:B------:R-:W0:Y:S01]  /*0c00*/  LDC R15, c[0x0][0x39c] ;  /* 0x0000e700ff0f7b82 */ /* 0x000e220000000800 */
[----:B------:R-:W-:Y:S01]  /*0c10*/  SHF.R.U32.HI R14, RZ, 0x6, R4 ;  /* 0x00000006ff0e7819 */ /* 0x000fe20000011604 */
[----:B------:R-:W-:Y:S01]  /*0c20*/  BSSY.RECONVERGENT B1, `(.L_x_14) ;  /* 0x000000b000017945 */ /* 0x000fe20003800200 */
[----:B------:R-:W-:-:S03]  /*0c30*/  HFMA2 R12, -RZ, RZ, 0, 0 ;  /* 0x00000000ff0c7431 */ /* 0x000fc600000001ff */
[----:B------:R-:W-:Y:S01]  /*0c40*/  IMAD R27, R14, 0x104, R19 ;  /* 0x000001040e1b7824 */ /* 0x000fe200078e0213 */
[----:B0-----:R-:W-:-:S04]  /*0c50*/  ISETP.GE.AND P0, PT, R6, R15, PT ;  /* 0x0000000f0600720c */ /* 0x001fc80003f06270 */
[----:B------:R-:W-:-:S13]  /*0c60*/  ISETP.GE.OR P1, PT, R14, UR13, P0 ;  /* 0x0000000d0e007c0c */ /* 0x000fda0008726670 */
[----:B------:R-:W-:Y:S05]  /*0c70*/  @P1 BRA `(.L_x_15) ;  /* 0x0000000000141947 */ /* 0x000fea0003800000 */
[----:B------:R-:W0:Y:S01]  /*0c80*/  LDC.64 R12, c[0x0][0x388] ;  /* 0x0000e200ff0c7b82 */ /* 0x000e220000000a00 */
[----:B------:R-:W-:-:S05]  /*0c90*/  IADD3 R14, PT, PT, R14, UR7, RZ ;  /* 0x000000070e0e7c10 */ /* 0x000fca000fffe0ff */
[----:B------:R-:W-:-:S04]  /*0ca0*/  IMAD R25, R14, R15, R6 ;  /* 0x0000000f0e197224 */ /* 0x000fc800078e0206 */
[----:B0-----:R-:W-:-:S06]  /*0cb0*/  IMAD.WIDE R12, R25, 0x4, R12 ;  /* 0x00000004190c7825 */ /* 0x001fcc00078e020c */
[----:B------:R0:W5:Y:S02]  /*0cc0*/  LDG.E.CONSTANT R12, desc[UR10][R12.64] ;  /* 0x0000000a0c0c7981 */ /* 0x000164000c1e9900 */
.L_x_15:
[----:B------:R-:W-:Y:S05]  /*0cd0*/  BSYNC.RECONVERGENT B1 ;  /* 0x0000000000017941 */ /* 0x000fea0003800200 */
.L_x_14:
[----:B-----5:R1:W-:Y:S01]  /*0ce0*/  STS [R27], R12 ;  /* 0x0000000c1b007388 */ /* 0x0203e20000000800 */
[----:B------:R-:W-:Y:S02]  /*0cf0*/  ISETP.NE.AND P1, PT, R10, 0x1, PT ;  /* 0x000000010a00780c */ /* 0x000fe40003f25270 */
[----:B------:R-:W-:-:S11]  /*0d00*/  MOV R24, R0 ;  /* 0x0000000000187202 */ /* 0x000fd60000000f00 */
[----:B-1----:R-:W-:Y:S05]  /*0d10*/  @!P1 BRA `(.L_x_13) ;  /* 0x0000000000709947 */ /* 0x002fea0003800000 */
[----:B------:R-:W-:Y:S01]  /*0d20*/  SHF.R.U32.HI R14, RZ, 0x6, R0 ;  /* 0x00000006ff0e7819 */ /* 0x000fe20000011600 */
[----:B------:R-:W-:Y:S01]  /*0d30*/  BSSY.RECONVERGENT B1, `(.L_x_16) ;  /* 0x000000a000017945 */ /* 0x000fe20003800200 */
[----:B------:R-:W-:Y:S02]  /*0d40*/  HFMA2 R12, -RZ, RZ, 0, 0 ;  /* 0x00000000ff0c7431 */ /* 0x000fe400000001ff */
[C---:B------:R-:W-:Y:S01]  /*0d50*/  ISETP.GE.OR P1, PT, R14.reuse, UR13, P0 ;  /* 0x0000000d0e007c0c */ /* 0x040fe20008726670 */
[----:B------:R-:W-:-:S12]  /*0d60*/  IMAD R27, R14, 0x104, R19 ;  /* 0x000001040e1b7824 */ /* 0x000fd800078e0213 */
[----:B------:R-:W-:Y:S05]  /*0d70*/  @P1 BRA `(.L_x_17) ;  /* 0x0000000000141947 */ /* 0x000fea0003800000 */
[----:B0-----:R-:W0:Y:S01]  /*0d80*/  LDC.64 R12, c[0x0][0x388] ;  /* 0x0000e200ff0c7b82 */ /* 0x001e220000000a00 */
[----:B------:R-:W-:-:S04]  /*0d90*/  VIADD R14, R14, UR7 ;  /* 0x000000070e0e7c36 */ /* 0x000fc80008000000 */
[----:B------:R-:W-:-:S04]  /*0da0*/  IMAD R25, R14, R15, R6 ;  /* 0x0000000f0e197224 */ /* 0x000fc800078e0206 */
[----:B0-----:R-:W-:-:S06]  /*0db0*/  IMAD.WIDE R12, R25, 0x4, R12 ;  /* 0x00000004190c7825 */ /* 0x001fcc00078e020c */
[----:B------:R1:W5:Y:S02]  /*0dc0*/  LDG.E.CONSTANT R12, desc[UR10][R12.64] ;  /* 0x0000000a0c0c7981 */ /* 0x000364000c1e9900 */
.L_x_17:
[----:B------:R-:W-:Y:S05]  /*0dd0*/  BSYNC.RECONVERGENT B1 ;  /* 0x0000000000017941 */ /* 0x000fea0003800200 */
.L_x_16:
[----:B-----5:R2:W-:Y:S01]  /*0de0*/  STS [R27], R12 ;  /* 0x0000000c1b007388 */ /* 0x0205e20000000800 */
[----:B------:R-:W-:Y:S02]  /*0df0*/  ISETP.NE.AND P1, PT, R10, 0x2, PT ;  /* 0x000000020a00780c */ /* 0x000fe40003f25270 */
[----:B------:R-:W-:-:S11]  /*0e00*/  MOV R24, R2 ;  /* 0x0000000200187202 */ /* 0x000fd60000000f00 */
[----:B--2---:R-:W-:Y:S05]  /*0e10*/  @!P1 BRA `(.L_x_13) ;  /* 0x0000000000309947 */ /* 0x004fea0003800000 */
[----:B------:R-:W-:Y:S01]  /*0e20*/  ISETP.GE.OR P0, PT, R8, UR13, P0 ;  /* 0x0000000d08007c0c */ /* 0x000fe20008706670 */
[----:B------:R-:W-:Y:S01]  /*0e30*/  BSSY.RECONVERGENT B1, `(.L_x_18) ;  /* 0x0000008000017945 */ /* 0x000fe20003800200 */
[----:B------:R-:W-:-:S11]  /*0e40*/  HFMA2 R12, -RZ, RZ, 0, 0 ;  /* 0x00000000ff0c7431 */ /* 0x000fd600000001ff */
[----:B------:R-:W-:Y:S05]  /*0e50*/  @P0 BRA `(.L_x_19) ;  /* 0x0000000000140947 */ /* 0x000fea0003800000 */
[----:B01----:R-:W0:Y:S01]  /*0e60*/  LDC.64 R12, c[0x0][0x388] ;  /* 0x0000e200ff0c7b82 */ /* 0x003e220000000a00 */
[----:B------:R-:W-:-:S05]  /*0e70*/  IADD3 R14, PT, PT, R8, UR7, RZ ;  /* 0x00000007080e7c10 */ /* 0x000fca000fffe0ff */
[----:B------:R-:W-:-:S04]  /*0e80*/  IMAD R15, R14, R15, R6 ;  /* 0x0000000f0e0f7224 */ /* 0x000fc800078e0206 */
[----:B0-----:R-:W-:-:S06]  /*0e90*/  IMAD.WIDE R12, R15, 0x4, R12 ;  /* 0x000000040f0c7825 */ /* 0x001fcc00078e020c */
[----:B------:R2:W5:Y:S02]  /*0ea0*/  LDG.E.CONSTANT R12, desc[UR10][R12.64] ;  /* 0x0000000a0c0c7981 */ /* 0x000564000c1e9900 */
.L_x_19:
[----:B------:R-:W-:Y:S05]  /*0eb0*/  BSYNC.RECONVERGENT B1 ;  /* 0x0000000000017941 */ /* 0x000fea0003800200 */
.L_x_18:
[----:B-----5:R3:W-:Y:S01]  /*0ec0*/  STS [R23], R12 ;  /* 0x0000000c17007388 */ /* 0x0207e20000000800 */
[----:B------:R-:W-:-:S07]  /*0ed0*/  MOV R24, R5 ;  /* 0x0000000500187202 */ /* 0x000fce0000000f00 */
.L_x_13:
[----:B------:R-:W-:Y:S05]  /*0ee0*/  BSYNC.RECONVERGENT B0 ;  /* 0x0000000000007941 */ /* 0x000fea0003800200 */
.L_x_12:
[----:B------:R-:W4:Y:S01]  /*0ef0*/  LDCU UR12, c[0x0][0x39c] ;  /* 0x00007380ff0c77ac */ /* 0x000f220008000800 */
[----:B------:R-:W-:Y:S01]  /*0f00*/  BSSY.RECONVERGENT B0, `(.L_x_20) ;  /* 0x0000034000007945 */ /* 0x000fe20003800200 */
[----:B----4-:R-:W-:-:S13]  /*0f10*/  ISETP.GE.AND P0, PT, R6, UR12, PT ;  /* 0x0000000c06007c0c */ /* 0x010fda000bf06270 */
.L_x_21:
[----:B0--3--:R-:W-:Y:S01]  /*0f20*/  SHF.R.U32.HI R12, RZ, 0x6, R24 ;  /* 0x00000006ff0c7819 */ /* 0x009fe20000011618 */
[----:B------:R-:W-:-:S03]  /*0f30*/  IMAD.MOV.U32 R15, RZ, RZ, RZ ;  /* 0x000000ffff0f7224 */ /* 0x000fc600078e00ff */
[----:B------:R-:W-:-:S13]  /*0f40*/  ISETP.GE.OR P1, PT, R12, UR13, P0 ;  /* 0x0000000d0c007c0c */ /* 0x000fda0008726670 */
[----:B------:R-:W3:Y:S01]  /*0f50*/  @!P1 LDC R14, c[0x0][0x39c] ;  /* 0x0000e700ff0e9b82 */ /* 0x000ee20000000800 */
[----:B012---:R-:W-:-:S07]  /*0f60*/  @!P1 IADD3 R13, PT, PT, R12, UR7, RZ ;  /* 0x000000070c0d9c10 */ /* 0x007fce000fffe0ff */
[----:B------:R-:W0:Y:S01]  /*0f70*/  @!P1 LDC.64 R26, c[0x0][0x388] ;  /* 0x0000e200ff1a9b82 */ /* 0x000e220000000a00 */
[----:B---3--:R-:W-:-:S04]  /*0f80*/  @!P1 IMAD R13, R13, R14, R6 ;  /* 0x0000000e0d0d9224 */ /* 0x008fc800078e0206 */
[----:B0-----:R-:W-:-:S05]  /*0f90*/  @!P1 IMAD.WIDE R26, R13, 0x4, R26 ;  /* 0x000000040d1a9825 */ /* 0x001fca00078e021a */
[----:B------:R0:W2:Y:S01]  /*0fa0*/  @!P1 LDG.E.CONSTANT R15, desc[UR10][R26.64] ;  /* 0x0000000a1a0f9981 */ /* 0x0000a2000c1e9900 */
[----:B------:R-:W-:-:S04]  /*0fb0*/  IADD3 R14, PT, PT, R24, 0x100, RZ ;  /* 0x00000100180e7810 */ /* 0x000fc80007ffe0ff */
[----:B------:R-:W-:-:S04]  /*0fc0*/  SHF.R.U32.HI R14, RZ, 0x6, R14 ;  /* 0x00000006ff0e7819 */ /* 0x000fc8000001160e */
[----:B------:R-:W-:Y:S01]  /*0fd0*/  ISETP.GE.OR P1, PT, R14, UR13, P0 ;  /* 0x0000000d0e007c0c */ /* 0x000fe20008726670 */
[----:B0-----:R-:W-:-:S12]  /*0fe0*/  HFMA2 R27, -RZ, RZ, 0, 0 ;  /* 0x00000000ff1b7431 */ /* 0x001fd800000001ff */
[----:B------:R-:W0:Y:S01]  /*0ff0*/  @!P1 LDC R25, c[0x0][0x39c] ;  /* 0x0000e700ff199b82 */ /* 0x000e220000000800 */
[----:B------:R-:W-:-:S07]  /*1000*/  @!P1 IADD3 R13, PT, PT, R14, UR7, RZ ;  /* 0x000000070e0d9c10 */ /* 0x000fce000fffe0ff */
[----:B------:R-:W1:Y:S01]  /*1010*/  @!P1 LDC.64 R28, c[0x0][0x388] ;  /* 0x0000e200ff1c9b82 */ /* 0x000e620000000a00 */
[----:B------:R-:W-:-:S04]  /*1020*/  IADD3 R26, PT, PT, R24, 0x200, RZ ;  /* 0x00000200181a7810 */ /* 0x000fc80007ffe0ff */
[----:B------:R-:W-:Y:S01]  /*1030*/  SHF.R.U32.HI R26, RZ, 0x6, R26 ;  /* 0x00000006ff1a7819 */ /* 0x000fe2000001161a */
[----:B0-----:R-:W-:-:S04]  /*1040*/  @!P1 IMAD R13, R13, R25, R6 ;  /* 0x000000190d0d9224 */ /* 0x001fc800078e0206 */
[----:B-1----:R-:W-:-:S05]  /*1050*/  @!P1 IMAD.WIDE R28, R13, 0x4, R28 ;  /* 0x000000040d1c9825 */ /* 0x002fca00078e021c */
[----:B------:R0:W3:Y:S01]  /*1060*/  @!P1 LDG.E.CONSTANT R27, desc[UR10][R28.64] ;  /* 0x0000000a1c1b9981 */ /* 0x0000e2000c1e9900 */
[----:B------:R-:W-:Y:S01]  /*1070*/  ISETP.GE.OR P1, PT, R26, UR13, P0 ;  /* 0x0000000d1a007c0c */ /* 0x000fe20008726670 */
[----:B0-----:R-:W-:-:S12]  /*1080*/  IMAD R29, R12, 0x104, R19 ;  /* 0x000001040c1d7824 */ /* 0x001fd800078e0213 */
[----:B------:R-:W0:Y:S01]  /*1090*/  @!P1 LDC R25, c[0x0][0x39c] ;  /* 0x0000e700ff199b82 */ /* 0x000e220000000800 */
[----:B------:R-:W-:-:S05]  /*10a0*/  @!P1 IADD3 R13, PT, PT, R26, UR7, RZ ;  /* 0x000000071a0d9c10 */ /* 0x000fca000fffe0ff */
[----:B0-----:R-:W-:Y:S02]  /*10b0*/  @!P1 IMAD R25, R13, R25, R6 ;  /* 0x000000190d199224 */ /* 0x001fe400078e0206 */
[----:B------:R-:W0:Y:S01]  /*10c0*/  @!P1 LDC.64 R12, c[0x0][0x388] ;  /* 0x0000e200ff0c9b82 */ /* 0x000e220000000a00 */
[----:B------:R-:W-:-:S04]  /*10d0*/  IADD3 R28, PT, PT, R24, 0x300, RZ ;  /* 0x00000300181c7810 */ /* 0x000fc80007ffe0ff */
[----:B------:R-:W-:Y:S01]  /*10e0*/  SHF.R.U32.HI R28, RZ, 0x6, R28 ;  /* 0x00000006ff1c7819 */ /* 0x000fe2000001161c */
[----:B0-----:R-:W-:-:S04]  /*10f0*/  @!P1 IMAD.WIDE R12, R25, 0x4, R12 ;  /* 0x00000004190c9825 */ /* 0x001fc800078e020c */
[----:B------:R-:W-:-:S06]  /*1100*/  IMAD.MOV.U32 R25, RZ, RZ, RZ ;  /* 0x000000ffff197224 */ /* 0x000fcc00078e00ff */
[----:B------:R0:W4:Y:S01]  /*1110*/  @!P1 LDG.E.CONSTANT R25, desc[UR10][R12.64] ;  /* 0x0000000a0c199981 */ /* 0x000122000c1e9900 */
[----:B------:R-:W-:-:S13]  /*1120*/  ISETP.GE.OR P1, PT, R28, UR13, P0 ;  /* 0x0000000d1c007c0c */ /* 0x000fda0008726670 */
[----:B0-----:R-:W0:Y:S01]  /*1130*/  @!P1 LDC R13, c[0x0][0x39c] ;  /* 0x0000e700ff0d9b82 */ /* 0x001e220000000800 */
[----:B------:R-:W-:Y:S01]  /*1140*/  MOV R12, RZ ;  /* 0x000000ff000c7202 */ /* 0x000fe20000000f00 */
[----:B--2---:R1:W-:Y:S02]  /*1150*/  STS [R29], R15 ;  /* 0x0000000f1d007388 */ /* 0x0043e40000000800 */
[----:B-1----:R-:W-:Y:S01]  /*1160*/  @!P1 IADD3 R15, PT, PT, R28, UR7, RZ ;  /* 0x000000071c0f9c10 */ /* 0x002fe2000fffe0ff */
[----:B------:R-:W-:-:S04]  /*1170*/  IMAD R29, R14, 0x104, R19 ;  /* 0x000001040e1d7824 */ /* 0x000fc800078e0213 */
[----:B0-----:R-:W-:Y:S02]  /*1180*/  @!P1 IMAD R13, R15, R13, R6 ;  /* 0x0000000d0f0d9224 */ /* 0x001fe400078e0206 */
[----:B------:R-:W0:Y:S02]  /*1190*/  @!P1 LDC.64 R14, c[0x0][0x388] ;  /* 0x0000e200ff0e9b82 */ /* 0x000e240000000a00 */
[----:B0-----:R-:W-:-:S05]  /*11a0*/  @!P1 IMAD.WIDE R14, R13, 0x4, R14 ;  /* 0x000000040d0e9825 */ /* 0x001fca00078e020e */
[----:B------:R-:W2:Y:S01]  /*11b0*/  @!P1 LDG.E.CONSTANT R12, desc[UR10][R14.64] ;  /* 0x0000000a0e0c9981 */ /* 0x000ea2000c1e9900 */
[--C-:B------:R-:W-:Y:S02]  /*11c0*/  IMAD R26, R26, 0x104, R19.reuse ;  /* 0x000001041a1a7824 */ /* 0x100fe400078e0213 */
[----:B------:R-:W-:Y:S01]  /*11d0*/  IMAD R13, R28, 0x104, R19 ;  /* 0x000001041c0d7824 */ /* 0x000fe200078e0213 */
[C---:B------:R-:W-:Y:S01]  /*11e0*/  ISETP.GE.U32.AND P1, PT, R24.reuse, 0x400, PT ;  /* 0x000004001800780c */ /* 0x040fe20003f26070 */
[----:B---3--:R0:W-:Y:S01]  /*11f0*/  STS [R29], R27 ;  /* 0x0000001b1d007388 */ /* 0x0081e20000000800 */
[----:B------:R-:W-:-:S03]  /*1200*/  IADD3 R24, PT, PT, R24, 0x400, RZ ;  /* 0x0000040018187810 */ /* 0x000fc60007ffe0ff */
[----:B----4-:R0:W-:Y:S04]  /*1210*/  STS [R26], R25 ;  /* 0x000000191a007388 */ /* 0x0101e80000000800 */
[----:B--2---:R0:W-:Y:S04]  /*1220*/  STS [R13], R12 ;  /* 0x0000000c0d007388 */ /* 0x0041e80000000800 */
[----:B------:R-:W-:Y:S05]  /*1230*/  @!P1 BRA `(.L_x_21) ;  /* 0xfffffffc00389947 */ /* 0x000fea000383ffff */
[----:B------:R-:W-:Y:S05]  /*1240*/  BSYNC.RECONVERGENT B0 ;  /* 0x0000000000007941 */ /* 0x000fea0003800200 */
.L_x_20:
[----:B------:R-:W-:Y:S01]  /*1250*/  BAR.SYNC.DEFER_BLOCKING 0x0 ;  /* 0x0000000000007b1d */ /* 0x000fe20000010000 */
[----:B------:R-:W-:-:S04]  /*1260*/  UIADD3 UR7, UPT, UPT, UR7, 0x20, URZ ;  /* 0x0000002007077890 */ /* 0x000fc8000fffe0ff */
[----:B------:R-:W-:-:S03]  /*1270*/  UISETP.GE.AND UP0, UPT, UR7, UR8, UPT ;  /* 0x000000080700728c */ /* 0x000fc6000bf06270 */
[----:B------:R-:W-:Y:S06]  /*1280*/  BAR.SYNC.DEFER_BLOCKING 0x0 ;  /* 0x0000000000007b1d */ /* 0x000fec0000010000 */
[----:B------:R-:W-:Y:S05]  /*1290*/  BRA.U !UP0, `(.L_x_22) ;  /* 0xfffffff108a47547 */ /* 0x000fea000b83ffff */
.L_x_1:
[----:B------:R-:W-:Y:S05]  /*12a0*/  BRA.U UP1, `(.L_x_23) ;  /* 0xfffffff101787547 */ /* 0x000fea000b83ffff */
.L_x_0:
[----:B------:R-:W1:Y:S01]  /*12b0*/  LDCU UR7, c[0x0][0x398] ;  /* 0x00007300ff0777ac */ /* 0x000e620008000800 */
[----:B------:R-:W-:Y:S01]  /*12c0*/  BAR.SYNC.DEFER_BLOCKING 0x0 ;  /* 0x0000000000007b1d */ /* 0x000fe20000010000 */
[----:B-1----:R-:W-:-:S13]  /*12d0*/  ISETP.GE.AND P0, PT, R20, UR7, PT ;  /* 0x0000000714007c0c */ /* 0x002fda000bf06270 */
[----:B------:R-:W-:Y:S05]  /*12e0*/  @P0 EXIT ;  /* 0x000000000000094d */ /* 0x000fea0003800000 */
[----:B------:R-:W1:Y:S01]  /*12f0*/  LDCU UR4, c[0x0][0x3a4] ;  /* 0x00007480ff0477ac */ /* 0x000e620008000800 */
[----:B------:R-:W-:Y:S02]  /*1300*/  HFMA2 R18, -RZ, RZ, 0, 0 ;  /* 0x00000000ff127431 */ /* 0x000fe400000001ff */
[----:B------:R-:W-:Y:S01]  /*1310*/  IMAD.MOV.U32 R16, RZ, RZ, RZ ;  /* 0x000000ffff107224 */ /* 0x000fe200078e00ff */
[----:B------:R-:W-:Y:S01]  /*1320*/  CS2R R6, SRZ ;  /* 0x0000000000067805 */ /* 0x000fe2000001ff00 */
[----:B-1----:R-:W-:-:S09]  /*1330*/  UISETP.GE.AND UP0, UPT, UR4, 0x1, UPT ;  /* 0x000000010400788c */ /* 0x002fd2000bf06270 */
[----:B------:R-:W-:Y:S05]  /*1340*/  BRA.U !UP0, `(.L_x_24) ;  /* 0x0000002108a87547 */ /* 0x000fea000b800000 */
[----:B------:R-:W1:Y:S01]  /*1350*/  S2UR UR7, SR_CgaCtaId ;  /* 0x00000000000779c3 */ /* 0x000e620000008800 */
[----:B------:R-:W-:Y:S01]  /*1360*/  UMOV UR4, 0x400 ;  /* 0x0000040000047882 */ /* 0x000fe20000000000 */
[C---:B------:R-:W-:Y:S01]  /*1370*/  SHF.L.U32 R0, R4.reuse, 0x2, RZ ;  /* 0x0000000204007819 */ /* 0x040fe200000006ff */
[----:B------:R-:W-:Y:S01]  /*1380*/  UIADD3 UR4, UPT, UPT, UR4, 0x2100, URZ ;  /* 0x0000210004047890 */ /* 0x000fe2000fffe0ff */
[C---:B------:R-:W-:Y:S02]  /*1390*/  SHF.L.U32 R2, R4.reuse, 0x2, RZ ;  /* 0x0000000204027819 */ /* 0x040fe400000006ff */
[----:B------:R-:W-:Y:S02]  /*13a0*/  LOP3.LUT R3, R4, 0x3f, RZ, 0xc0, !PT ;  /* 0x0000003f04037812 */ /* 0x000fe400078ec0ff */
[----:B------:R-:W-:Y:S02]  /*13b0*/  LOP3.LUT R0, R0, 0xfc, RZ, 0xc0, !PT ;  /* 0x000000fc00007812 */ /* 0x000fe400078ec0ff */
[----:B------:R-:W-:-:S02]  /*13c0*/  LOP3.LUT R5, R2, 0x3c, RZ, 0xc0, !PT ;  /* 0x0000003c02057812 */ /* 0x000fc400078ec0ff */
[----:B------:R-:W-:Y:S02]  /*13d0*/  MOV R18, RZ ;  /* 0x000000ff00127202 */ /* 0x000fe40000000f00 */
[----:B------:R-:W-:Y:S01]  /*13e0*/  IADD3 R3, PT, PT, R3, UR6, RZ ;  /* 0x0000000603037c10 */ /* 0x000fe2000fffe0ff */
[----:B-1----:R-:W-:-:S06]  /*13f0*/  ULEA UR4, UR7, UR4, 0x18 ;  /* 0x0000000407047291 */ /* 0x002fcc000f8ec0ff */
[----:B------:R-:W-:Y:S02]  /*1400*/  IADD3 R2, PT, PT, R0, UR4, RZ ;  /* 0x0000000400027c10 */ /* 0x000fe4000fffe0ff */
[----:B------:R-:W-:Y:S01]  /*1410*/  LEA R5, R5, UR4, 0x2 ;  /* 0x0000000405057c11 */ /* 0x000fe2000f8e10ff */
[----:B------:R-:W-:-:S06]  /*1420*/  UMOV UR4, URZ ;  /* 0x000000ff00047c82 */ /* 0x000fcc0008000000 */
.L_x_65:
[----:B------:R-:W1:Y:S01]  /*1430*/  LDCU UR7, c[0x0][0x3a0] ;  /* 0x00007400ff0777ac */ /* 0x000e620008000800 */
[----:B------:R-:W-:-:S06]  /*1440*/  UIMAD UR6, UR9, UR4, URZ ;  /* 0x00000004090672a4 */ /* 0x000fcc000f8e02ff */
[----:B------:R-:W-:Y:S01]  /*1450*/  MOV R9, UR6 ;  /* 0x0000000600097c02 */ /* 0x000fe20008000f00 */
[----:B-1----:R-:W-:-:S05]  /*1460*/  IMAD.U32 R0, RZ, RZ, UR7 ;  /* 0x00000007ff007e24 */ /* 0x002fca000f8e00ff */
[----:B------:R-:W-:-:S04]  /*1470*/  VIADDMNMX R0, R9, UR9, R0, PT ;  /* 0x0000000909007c46 */ /* 0x000fc8000b800100 */
[----:B------:R-:W-:-:S13]  /*1480*/  R2UR UR12, R0 ;  /* 0x00000000000c72ca */ /* 0x000fda00000e0000 */
[----:B------:R-:W-:-:S09]  /*1490*/  UISETP.GE.AND UP0, UPT, UR6, UR12, UPT ;  /* 0x0000000c0600728c */ /* 0x000fd2000bf06270 */
[----:B------:R-:W-:Y:S05]  /*14a0*/  BRA.U UP0, `(.L_x_25) ;  /* 0x0000002100407547 */ /* 0x000fea000b800000 */
.L_x_64:
[----:B------:R-:W-:Y:S01]  /*14b0*/  SHF.R.U32.HI R0, RZ, 0x8, R4 ;  /* 0x00000008ff007819 */ /* 0x000fe20000011604 */
[----:B------:R-:W-:Y:S01]  /*14c0*/  UIADD3 UR13, UPT, UPT, UR12, -UR6, URZ ;  /* 0x800000060c0d7290 */ /* 0x000fe2000fffe0ff */
[----:B------:R-:W-:Y:S01]  /*14d0*/  BSSY.RECONVERGENT B0, `(.L_x_26) ;  /* 0x000003a000007945 */ /* 0x000fe20003800200 */
[----:B------:R-:W-:Y:S02]  /*14e0*/  MOV R22, R4 ;  /* 0x0000000400167202 */ /* 0x000fe40000000f00 */
[----:B------:R-:W-:Y:S01]  /*14f0*/  IADD3 R0, PT, PT, -R0, RZ, RZ ;  /* 0x000000ff00007210 */ /* 0x000fe20007ffe1ff */
[----:B------:R-:W-:-:S03]  /*1500*/  UISETP.LT.AND UP0, UPT, UR13, 0x20, UPT ;  /* 0x000000200d00788c */ /* 0x000fc6000bf01270 */
[----:B0-----:R-:W-:Y:S01]  /*1510*/  LOP3.LUT R12, R0, 0x3, RZ, 0xc0, !PT ;  /* 0x00000003000c7812 */ /* 0x001fe200078ec0ff */
[----:B------:R-:W-:Y:S01]  /*1520*/  USEL UR14, UR13, 0x20, UP0 ;  /* 0x000000200d0e7887 */ /* 0x000fe20008000000 */
[----:B------:R-:W-:Y:S02]  /*1530*/  LOP3.LUT R0, R4, 0x1f, RZ, 0xc0, !PT ;  /* 0x0000001f04007812 */ /* 0x000fe400078ec0ff */
[----:B------:R-:W-:-:S13]  /*1540*/  ISETP.NE.AND P1, PT, R12, RZ, PT ;  /* 0x000000ff0c00720c */ /* 0x000fda0003f25270 */
[----:B------:R-:W-:Y:S05]  /*1550*/  @!P1 BRA `(.L_x_27) ;  /* 0x0000000000c49947 */ /* 0x000fea0003800000 */
[----:B------:R-:W0:Y:S01]  /*1560*/  LDC R11, c[0x0][0x398] ;  /* 0x0000e600ff0b7b82 */ /* 0x000e220000000800 */
[----:B------:R-:W-:Y:S02]  /*1570*/  ISETP.LT.AND P0, PT, R0, UR13, PT ;  /* 0x0000000d00007c0c */ /* 0x000fe4000bf01270 */
[----:B------:R-:W-:Y:S02]  /*1580*/  LEA.HI R14, R4, UR5, RZ, 0x1b ;  /* 0x00000005040e7c11 */ /* 0x000fe4000f8fd8ff */
[----:B------:R-:W-:Y:S02]  /*1590*/  IADD3 R10, PT, PT, R0, UR6, RZ ;  /* 0x00000006000a7c10 */ /* 0x000fe4000fffe0ff */
[----:B0-----:R-:W-:-:S13]  /*15a0*/  ISETP.GE.OR P2, PT, R14, R11, !P0 ;  /* 0x0000000b0e00720c */ /* 0x001fda0004746670 */
[----:B------:R-:W0:Y:S08]  /*15b0*/  @!P2 LDC R13, c[0x0][0x3a0] ;  /* 0x0000e800ff0dab82 */ /* 0x000e300000000800 */
[----:B------:R-:W1:Y:S01]  /*15c0*/  @!P2 LDC.64 R8, c[0x0][0x380] ;  /* 0x0000e000ff08ab82 */ /* 0x000e620000000a00 */
[----:B0-----:R-:W-:Y:S02]  /*15d0*/  @!P2 IMAD R13, R14, R13, R10 ;  /* 0x0000000d0e0da224 */ /* 0x001fe400078e020a */
[----:B------:R-:W-:-:S02]  /*15e0*/  HFMA2 R14, -RZ, RZ, 0, 0 ;  /* 0x00000000ff0e7431 */ /* 0x000fc400000001ff */
[----:B-1----:R-:W-:-:S05]  /*15f0*/  @!P2 IMAD.WIDE R8, R13, 0x4, R8 ;  /* 0x000000040d08a825 */ /* 0x002fca00078e0208 */
[----:B------:R-:W2:Y:S01]  /*1600*/  @!P2 LDG.E.CONSTANT R14, desc[UR10][R8.64] ;  /* 0x0000000a080ea981 */ /* 0x000ea2000c1e9900 */
[----:B------:R-:W-:Y:S02]  /*1610*/  MOV R13, 0x400 ;  /* 0x00000400000d7802 */ /* 0x000fe40000000f00 */
[----:B------:R-:W-:Y:S01]  /*1620*/  SHF.R.U32.HI R22, RZ, 0x5, R4 ;  /* 0x00000005ff167819 */ /* 0x000fe20000011604 */
[----:B------:R-:W0:Y:S01]  /*1630*/  S2R R24, SR_CgaCtaId ;  /* 0x0000000000187919 */ /* 0x000e220000008800 */
[----:B------:R-:W-:Y:S02]  /*1640*/  ISETP.NE.AND P2, PT, R12, 0x1, PT ;  /* 0x000000010c00780c */ /* 0x000fe40003f45270 */
[----:B0-----:R-:W-:-:S05]  /*1650*/  LEA R13, R24, R13, 0x18 ;  /* 0x0000000d180d7211 */ /* 0x001fca00078ec0ff */
[----:B------:R-:W-:Y:S01]  /*1660*/  IMAD R15, R22, 0x84, R13 ;  /* 0x00000084160f7824 */ /* 0x000fe200078e020d */
[----:B------:R-:W-:-:S03]  /*1670*/  IADD3 R22, PT, PT, R4, 0x100, RZ ;  /* 0x0000010004167810 */ /* 0x000fc60007ffe0ff */
[----:B------:R-:W-:-:S05]  /*1680*/  IMAD R15, R0, 0x4, R15 ;  /* 0x00000004000f7824 */ /* 0x000fca00078e020f */
[----:B--2---:R0:W-:Y:S01]  /*1690*/  STS [R15], R14 ;  /* 0x0000000e0f007388 */ /* 0x0041e20000000800 */
[----:B------:R-:W-:Y:S05]  /*16a0*/  @!P2 BRA `(.L_x_27) ;  /* 0x000000000070a947 */ /* 0x000fea0003800000 */
[----:B0-----:R-:W-:-:S04]  /*16b0*/  LEA.HI R14, R22, UR5, RZ, 0x1b ;  /* 0x00000005160e7c11 */ /* 0x001fc8000f8fd8ff */
[----:B------:R-:W-:-:S13]  /*16c0*/  ISETP.GE.OR P2, PT, R14, R11, !P0 ;  /* 0x0000000b0e00720c */ /* 0x000fda0004746670 */
[----:B------:R-:W0:Y:S08]  /*16d0*/  @!P2 LDC R15, c[0x0][0x3a0] ;  /* 0x0000e800ff0fab82 */ /* 0x000e300000000800 */
[----:B------:R-:W1:Y:S01]  /*16e0*/  @!P2 LDC.64 R8, c[0x0][0x380] ;  /* 0x0000e000ff08ab82 */ /* 0x000e620000000a00 */
[----:B0-----:R-:W-:Y:S01]  /*16f0*/  @!P2 IMAD R15, R14, R15, R10 ;  /* 0x0000000f0e0fa224 */ /* 0x001fe200078e020a */
[----:B------:R-:W-:-:S03]  /*1700*/  MOV R14, RZ ;  /* 0x000000ff000e7202 */ /* 0x000fc60000000f00 */
[----:B-1----:R-:W-:-:S05]  /*1710*/  @!P2 IMAD.WIDE R8, R15, 0x4, R8 ;  /* 0x000000040f08a825 */ /* 0x002fca00078e0208 */
[----:B------:R-:W2:Y:S01]  /*1720*/  @!P2 LDG.E.CONSTANT R14, desc[UR10][R8.64] ;  /* 0x0000000a080ea981 */ /* 0x000ea2000c1e9900 */
[----:B------:R-:W-:Y:S02]  /*1730*/  SHF.R.U32.HI R22, RZ, 0x5, R22 ;  /* 0x00000005ff167819 */ /* 0x000fe40000011616 */
[----:B------:R-:W-:-:S03]  /*1740*/  ISETP.NE.AND P2, PT, R12, 0x2, PT ;  /* 0x000000020c00780c */ /* 0x000fc60003f45270 */
[----:B------:R-:W-:Y:S01]  /*1750*/  IMAD R15, R22, 0x84, R13 ;  /* 0x00000084160f7824 */ /* 0x000fe200078e020d */
[----:B------:R-:W-:-:S04]  /*1760*/  IADD3 R22, PT, PT, R4, 0x200, RZ ;  /* 0x0000020004167810 */ /* 0x000fc80007ffe0ff */
[----:B------:R-:W-:-:S05]  /*1770*/  LEA R15, R0, R15, 0x2 ;  /* 0x0000000f000f7211 */ /* 0x000fca00078e10ff */
[----:B--2---:R1:W-:Y:S01]  /*1780*/  STS [R15], R14 ;  /* 0x0000000e0f007388 */ /* 0x0043e20000000800 */
[----:B------:R-:W-:Y:S05]  /*1790*/  @!P2 BRA `(.L_x_27) ;  /* 0x000000000034a947 */ /* 0x000fea0003800000 */
[----:B------:R-:W-:-:S04]  /*17a0*/  LEA.HI R12, R22, UR5, RZ, 0x1b ;  /* 0x00000005160c7c11 */ /* 0x000fc8000f8fd8ff */
[----:B------:R-:W-:-:S13]  /*17b0*/  ISETP.GE.OR P0, PT, R12, R11, !P0 ;  /* 0x0000000b0c00720c */ /* 0x000fda0004706670 */
[----:B------:R-:W0:Y:S08]  /*17c0*/  @!P0 LDC R11, c[0x0][0x3a0] ;  /* 0x0000e800ff0b8b82 */ /* 0x000e300000000800 */
[----:B------:R-:W2:Y:S01]  /*17d0*/  @!P0 LDC.64 R8, c[0x0][0x380] ;  /* 0x0000e000ff088b82 */ /* 0x000ea20000000a00 */
[----:B0-----:R-:W-:Y:S01]  /*17e0*/  @!P0 IMAD R11, R12, R11, R10 ;  /* 0x0000000b0c0b8224 */ /* 0x001fe200078e020a */
[----:B------:R-:W-:-:S03]  /*17f0*/  MOV R10, RZ ;  /* 0x000000ff000a7202 */ /* 0x000fc60000000f00 */
[----:B--2---:R-:W-:-:S05]  /*1800*/  @!P0 IMAD.WIDE R8, R11, 0x4, R8 ;  /* 0x000000040b088825 */ /* 0x004fca00078e0208 */
[----:B------:R-:W2:Y:S01]  /*1810*/  @!P0 LDG.E.CONSTANT R10, desc[UR10][R8.64] ;  /* 0x0000000a080a8981 */ /* 0x000ea2000c1e9900 */
[----:B------:R-:W-:Y:S02]  /*1820*/  SHF.R.U32.HI R12, RZ, 0x5, R22 ;  /* 0x00000005ff0c7819 */ /* 0x000fe40000011616 */
[----:B------:R-:W-:-:S03]  /*1830*/  IADD3 R22, PT, PT, R4, 0x300, RZ ;  /* 0x0000030004167810 */ /* 0x000fc60007ffe0ff */
[----:B------:R-:W-:-:S04]  /*1840*/  IMAD R13, R12, 0x84, R13 ;  /* 0x000000840c0d7824 */ /* 0x000fc800078e020d */
[----:B------:R-:W-:-:S05]  /*1850*/  IMAD R13, R0, 0x4, R13 ;  /* 0x00000004000d7824 */ /* 0x000fca00078e020d */
[----:B--2---:R2:W-:Y:S02]  /*1860*/  STS [R13], R10 ;  /* 0x0000000a0d007388 */ /* 0x0045e40000000800 */
.L_x_27:
[----:B------:R-:W-:Y:S05]  /*1870*/  BSYNC.RECONVERGENT B0 ;  /* 0x0000000000007941 */ /* 0x000fea0003800200 */
.L_x_26:
[----:B------:R-:W3:Y:S01]  /*1880*/  S2UR UR8, SR_CgaCtaId ;  /* 0x00000000000879c3 */ /* 0x000ee20000008800 */
[----:B------:R-:W4:Y:S01]  /*1890*/  LDCU UR15, c[0x0][0x3a0] ;  /* 0x00007400ff0f77ac */ /* 0x000f220008000800 */
[C---:B------:R-:W-:Y:S01]  /*18a0*/  IADD3 R8, PT, PT, R22.reuse, 0x300, RZ ;  /* 0x0000030016087810 */ /* 0x040fe20007ffe0ff */
[----:B------:R-:W-:Y:S01]  /*18b0*/  BSSY.RECONVERGENT B0, `(.L_x_28) ;  /* 0x0000041000007945 */ /* 0x000fe20003800200 */
[C---:B------:R-:W-:Y:S01]  /*18c0*/  IADD3 R9, PT, PT, R22.reuse, 0x200, RZ ;  /* 0x0000020016097810 */ /* 0x040fe20007ffe0ff */
[----:B------:R-:W-:Y:S01]  /*18d0*/  UMOV UR7, 0x400 ;  /* 0x0000040000077882 */ /* 0x000fe20000000000 */
[----:B--2---:R-:W-:Y:S01]  /*18e0*/  IADD3 R10, PT, PT, R22, 0x100, RZ ;  /* 0x00000100160a7810 */ /* 0x004fe20007ffe0ff */
[----:B------:R-:W2:Y:S01]  /*18f0*/  LDCU UR16, c[0x0][0x398] ;  /* 0x00007300ff1077ac */ /* 0x000ea20008000800 */
[----:B------:R-:W-:Y:S02]  /*1900*/  SHF.R.U32.HI R11, RZ, 0x5, R22 ;  /* 0x00000005ff0b7819 */ /* 0x000fe40000011616 */
[----:B01----:R-:W-:-:S02]  /*1910*/  SHF.R.U32.HI R15, RZ, 0x5, R8 ;  /* 0x00000005ff0f7819 */ /* 0x003fc40000011608 */
[----:B------:R-:W-:Y:S01]  /*1920*/  SHF.R.U32.HI R19, RZ, 0x5, R9 ;  /* 0x00000005ff137819 */ /* 0x000fe20000011609 */
[----:B------:R-:W-:Y:S01]  /*1930*/  VIADD R13, R11, UR5 ;  /* 0x000000050b0d7c36 */ /* 0x000fe20008000000 */
[----:B------:R-:W-:Y:S02]  /*1940*/  SHF.R.U32.HI R21, RZ, 0x5, R10 ;  /* 0x00000005ff157819 */ /* 0x000fe4000001160a */
[C---:B------:R-:W-:Y:S02]  /*1950*/  ISETP.LT.AND P0, PT, R0.reuse, UR13, PT ;  /* 0x0000000d00007c0c */ /* 0x040fe4000bf01270 */
[----:B------:R-:W-:Y:S02]  /*1960*/  IADD3 R25, PT, PT, R0, UR6, RZ ;  /* 0x0000000600197c10 */ /* 0x000fe4000fffe0ff */
[----:B------:R-:W-:Y:S02]  /*1970*/  IADD3 R8, PT, PT, R15, UR5, RZ ;  /* 0x000000050f087c10 */ /* 0x000fe4000fffe0ff */
[----:B------:R-:W-:Y:S01]  /*1980*/  IADD3 R9, PT, PT, R19, UR5, RZ ;  /* 0x0000000513097c10 */ /* 0x000fe2000fffe0ff */
[--C-:B----4-:R-:W-:Y:S01]  /*1990*/  IMAD R14, R13, UR15, R25.reuse ;  /* 0x0000000f0d0e7c24 */ /* 0x110fe2000f8e0219 */
[----:B---3--:R-:W-:Y:S01]  /*19a0*/  ULEA UR7, UR8, UR7, 0x18 ;  /* 0x0000000708077291 */ /* 0x008fe2000f8ec0ff */
[----:B------:R-:W-:Y:S01]  /*19b0*/  IADD3 R12, PT, PT, R21, UR5, RZ ;  /* 0x00000005150c7c10 */ /* 0x000fe2000fffe0ff */
[----:B------:R-:W-:-:S02]  /*19c0*/  IMAD R27, R8, UR15, R25 ;  /* 0x0000000f081b7c24 */ /* 0x000fc4000f8e0219 */
[--C-:B------:R-:W-:Y:S02]  /*19d0*/  IMAD R23, R9, UR15, R25.reuse ;  /* 0x0000000f09177c24 */ /* 0x100fe4000f8e0219 */
[----:B------:R-:W-:Y:S01]  /*19e0*/  LEA R0, R0, UR7, 0x2 ;  /* 0x0000000700007c11 */ /* 0x000fe2000f8e10ff */
[----:B------:R-:W-:-:S04]  /*19f0*/  IMAD R25, R12, UR15, R25 ;  /* 0x0000000f0c197c24 */ /* 0x000fc8000f8e0219 */
[--C-:B------:R-:W-:Y:S02]  /*1a00*/  IMAD R15, R15, 0x84, R0.reuse ;  /* 0x000000840f0f7824 */ /* 0x100fe400078e0200 */
[--C-:B------:R-:W-:Y:S02]  /*1a10*/  IMAD R19, R19, 0x84, R0.reuse ;  /* 0x0000008413137824 */ /* 0x100fe400078e0200 */
[--C-:B------:R-:W-:Y:S02]  /*1a20*/  IMAD R21, R21, 0x84, R0.reuse ;  /* 0x0000008415157824 */ /* 0x100fe400078e0200 */
[----:B--2---:R-:W-:-:S07]  /*1a30*/  IMAD R0, R11, 0x84, R0 ;  /* 0x000000840b007824 */ /* 0x004fce00078e0200 */
.L_x_29:
[----:B------:R-:W-:Y:S01]  /*1a40*/  ISETP.GE.OR P2, PT, R13, UR16, !P0 ;  /* 0x000000100d007c0c */ /* 0x000fe2000c746670 */
[----:B------:R-:W-:-:S12]  /*1a50*/  HFMA2 R24, -RZ, RZ, 0, 0 ;  /* 0x00000000ff187431 */ /* 0x000fd800000001ff */
[----:B------:R-:W0:Y:S02]  /*1a60*/  @!P2 LDC.64 R10, c[0x0][0x380] ;  /* 0x0000e000ff0aab82 */ /* 0x000e240000000a00 */
[----:B0-----:R-:W-:-:S05]  /*1a70*/  @!P2 IMAD.WIDE R10, R14, 0x4, R10 ;  /* 0x000000040e0aa825 */ /* 0x001fca00078e020a */
[----:B------:R0:W2:Y:S01]  /*1a80*/  @!P2 LDG.E.CONSTANT R24, desc[UR10][R10.64] ;  /* 0x0000000a0a18a981 */ /* 0x0000a2000c1e9900 */
[----:B------:R-:W-:Y:S02]  /*1a90*/  ISETP.GE.OR P2, PT, R12, UR16, !P0 ;  /* 0x000000100c007c0c */ /* 0x000fe4000c746670 */
[----:B------:R-:W-:-:S11]  /*1aa0*/  MOV R26, RZ ;  /* 0x000000ff001a7202 */ /* 0x000fd60000000f00 */
[----:B0-----:R-:W0:Y:S02]  /*1ab0*/  @!P2 LDC.64 R10, c[0x0][0x380] ;  /* 0x0000e000ff0aab82 */ /* 0x001e240000000a00 */
[----:B0-----:R-:W-:-:S05]  /*1ac0*/  @!P2 IMAD.WIDE R28, R25, 0x4, R10 ;  /* 0x00000004191ca825 */ /* 0x001fca00078e020a */
[----:B------:R0:W3:Y:S01]  /*1ad0*/  @!P2 LDG.E.CONSTANT R26, desc[UR10][R28.64] ;  /* 0x0000000a1c1aa981 */ /* 0x0000e2000c1e9900 */
[----:B------:R-:W-:-:S13]  /*1ae0*/  ISETP.GE.OR P2, PT, R9, UR16, !P0 ;  /* 0x0000001009007c0c */ /* 0x000fda000c746670 */
[----:B------:R-:W0:Y:S02]  /*1af0*/  @!P2 LDC.64 R10, c[0x0][0x380] ;  /* 0x0000e000ff0aab82 */ /* 0x000e240000000a00 */
[----:B0-----:R-:W-:Y:S01]  /*1b00*/  @!P2 IMAD.WIDE R28, R23, 0x4, R10 ;  /* 0x00000004171ca825 */ /* 0x001fe200078e020a */
[----:B--2---:R0:W-:Y:S03]  /*1b10*/  STS [R0], R24 ;  /* 0x0000001800007388 */ /* 0x0041e60000000800 */
[----:B0-----:R-:W-:-:S06]  /*1b20*/  IMAD.MOV.U32 R24, RZ, RZ, RZ ;  /* 0x000000ffff187224 */ /* 0x001fcc00078e00ff */
[----:B------:R0:W2:Y:S01]  /*1b30*/  @!P2 LDG.E.CONSTANT R24, desc[UR10][R28.64] ;  /* 0x0000000a1c18a981 */ /* 0x0000a2000c1e9900 */
[----:B------:R-:W-:-:S13]  /*1b40*/  ISETP.GE.OR P2, PT, R8, UR16, !P0 ;  /* 0x0000001008007c0c */ /* 0x000fda000c746670 */
[----:B------:R-:W1:Y:S01]  /*1b50*/  @!P2 LDC.64 R10, c[0x0][0x380] ;  /* 0x0000e000ff0aab82 */ /* 0x000e620000000a00 */
[----:B0-----:R-:W-:Y:S02]  /*1b60*/  HFMA2 R28, -RZ, RZ, 0, 0 ;  /* 0x00000000ff1c7431 */ /* 0x001fe400000001ff */
[----:B-1----:R-:W-:-:S05]  /*1b70*/  @!P2 IMAD.WIDE R10, R27, 0x4, R10 ;  /* 0x000000041b0aa825 */ /* 0x002fca00078e020a */
[----:B------:R0:W4:Y:S01]  /*1b80*/  @!P2 LDG.E.CONSTANT R28, desc[UR10][R10.64] ;  /* 0x0000000a0a1ca981 */ /* 0x000122000c1e9900 */
[C---:B------:R-:W-:Y:S01]  /*1b90*/  ISETP.GE.U32.AND P2, PT, R22.reuse, 0x400, PT ;  /* 0x000004001600780c */ /* 0x040fe20003f46070 */
[----:B0-----:R-:W0:Y:S02]  /*1ba0*/  LDC R10, c[0x0][0x3a0] ;  /* 0x0000e800ff0a7b82 */ /* 0x001e240000000800 */
[----:B---3--:R1:W-:Y:S01]  /*1bb0*/  STS [R21], R26 ;  /* 0x0000001a15007388 */ /* 0x0083e20000000800 */
[----:B------:R-:W-:Y:S01]  /*1bc0*/  VIADD R22, R22, 0x400 ;  /* 0x0000040016167836 */ /* 0x000fe20000000000 */
[----:B------:R-:W-:Y:S02]  /*1bd0*/  IADD3 R8, PT, PT, R8, 0x20, RZ ;  /* 0x0000002008087810 */ /* 0x000fe40007ffe0ff */
[----:B------:R-:W-:Y:S02]  /*1be0*/  IADD3 R9, PT, PT, R9, 0x20, RZ ;  /* 0x0000002009097810 */ /* 0x000fe40007ffe0ff */
[----:B------:R-:W-:-:S02]  /*1bf0*/  IADD3 R12, PT, PT, R12, 0x20, RZ ;  /* 0x000000200c0c7810 */ /* 0x000fc40007ffe0ff */
[----:B------:R-:W-:Y:S02]  /*1c00*/  IADD3 R13, PT, PT, R13, 0x20, RZ ;  /* 0x000000200d0d7810 */ /* 0x000fe40007ffe0ff */
[----:B------:R-:W-:Y:S01]  /*1c10*/  IADD3 R0, PT, PT, R0, 0x1080, RZ ;  /* 0x0000108000007810 */ /* 0x000fe20007ffe0ff */
[----:B-1----:R-:W-:Y:S01]  /*1c20*/  VIADD R21, R21, 0x1080 ;  /* 0x0000108015157836 */ /* 0x002fe20000000000 */
[C---:B0-----:R-:W-:Y:S02]  /*1c30*/  LEA R27, R10.reuse, R27, 0x5 ;  /* 0x0000001b0a1b7211 */ /* 0x041fe400078e28ff */
[C---:B------:R-:W-:Y:S02]  /*1c40*/  LEA R23, R10.reuse, R23, 0x5 ;  /* 0x000000170a177211 */ /* 0x040fe400078e28ff */
[C---:B------:R-:W-:Y:S02]  /*1c50*/  LEA R25, R10.reuse, R25, 0x5 ;  /* 0x000000190a197211 */ /* 0x040fe400078e28ff */
[----:B------:R-:W-:Y:S01]  /*1c60*/  LEA R14, R10, R14, 0x5 ;  /* 0x0000000e0a0e7211 */ /* 0x000fe200078e28ff */
[----:B--2---:R0:W-:Y:S02]  /*1c70*/  STS [R19], R24 ;  /* 0x0000001813007388 */ /* 0x0041e40000000800 */
[----:B0-----:R-:W-:-:S02]  /*1c80*/  IADD3 R19, PT, PT, R19, 0x1080, RZ ;  /* 0x0000108013137810 */ /* 0x001fc40007ffe0ff */
[----:B----4-:R0:W-:Y:S02]  /*1c90*/  STS [R15], R28 ;  /* 0x0000001c0f007388 */ /* 0x0101e40000000800 */
[----:B0-----:R-:W-:Y:S01]  /*1ca0*/  IADD3 R15, PT, PT, R15, 0x1080, RZ ;  /* 0x000010800f0f7810 */ /* 0x001fe20007ffe0ff */
[----:B------:R-:W-:Y:S06]  /*1cb0*/  @!P2 BRA `(.L_x_29) ;  /* 0xfffffffc0060a947 */ /* 0x000fec000383ffff */
[----:B------:R-:W-:Y:S05]  /*1cc0*/  BSYNC.RECONVERGENT B0 ;  /* 0x0000000000007941 */ /* 0x000fea0003800200 */
.L_x_28:
[----:B------:R-:W-:Y:S01]  /*1cd0*/  BSSY.RECONVERGENT B0, `(.L_x_30) ;  /* 0x0000036000007945 */ /* 0x000fe20003800200 */
[----:B------:R-:W-:-:S03]  /*1ce0*/  MOV R0, R4 ;  /* 0x0000000400007202 */ /* 0x000fc60000000f00 */
[----:B------:R-:W-:Y:S05]  /*1cf0*/  @!P1 BRA `(.L_x_31) ;  /* 0x0000000000cc9947 */ /* 0x000fea0003800000 */
[----:B------:R-:W0:Y:S01]  /*1d00*/  LDC R8, c[0x0][0x39c] ;  /* 0x0000e700ff087b82 */ /* 0x000e220000000800 */
[--C-:B------:R-:W-:Y:S01]  /*1d10*/  SHF.R.U32.HI R9, RZ, 0x6, R4.reuse ;  /* 0x00000006ff097819 */ /* 0x100fe20000011604 */
[----:B------:R-:W-:Y:S01]  /*1d20*/  BSSY.RECONVERGENT B1, `(.L_x_32) ;  /* 0x000000c000017945 */ /* 0x000fe20003800200 */
[----:B------:R-:W-:Y:S01]  /*1d30*/  HFMA2 R10, -RZ, RZ, 0, 0 ;  /* 0x00000000ff0a7431 */ /* 0x000fe200000001ff */
[----:B------:R-:W-:Y:S02]  /*1d40*/  SHF.R.U32.HI R12, RZ, 0x8, R4 ;  /* 0x00000008ff0c7819 */ /* 0x000fe40000011604 */
        /* <DEDUP_REMOVED lines=9> */
.L_x_33:
[----:B------:R-:W-:Y:S05]  /*1de0*/  BSYNC.RECONVERGENT B1 ;  /* 0x0000000000017941 */ /* 0x000fea0003800200 */
.L_x_32:
[----:B------:R-:W-:Y:S01]  /*1df0*/  IMAD.MOV R12, RZ, RZ, -R12 ;  /* 0x000000ffff0c7224 */ /* 0x000fe200078e0a0c */
[----:B-----5:R1:W-:Y:S01]  /*1e00*/  STS [R13], R10 ;  /* 0x0000000a0d007388 */ /* 0x0203e20000000800 */
[----:B------:R-:W-:-:S03]  /*1e10*/  IADD3 R0, PT, PT, R4, 0x100, RZ ;  /* 0x0000010004007810 */ /* 0x000fc60007ffe0ff */
[----:B------:R-:W-:-:S04]  /*1e20*/  LOP3.LUT R12, R12, 0x3, RZ, 0xc0, !PT ;  /* 0x000000030c0c7812 */ /* 0x000fc800078ec0ff */
[----:B------:R-:W-:-:S13]  /*1e30*/  ISETP.NE.AND P1, PT, R12, 0x1, PT ;  /* 0x000000010c00780c */ /* 0x000fda0003f25270 */
[----:B-1----:R-:W-:Y:S05]  /*1e40*/  @!P1 BRA `(.L_x_31) ;  /* 0x0000000000789947 */ /* 0x002fea0003800000 */
[----:B------:R-:W-:Y:S01]  /*1e50*/  SHF.R.U32.HI R9, RZ, 0x6, R0 ;  /* 0x00000006ff097819 */ /* 0x000fe20000011600 */
[----:B------:R-:W-:Y:S01]  /*1e60*/  BSSY.RECONVERGENT B1, `(.L_x_34) ;  /* 0x000000a000017945 */ /* 0x000fe20003800200 */
[----:B------:R-:W-:Y:S02]  /*1e70*/  MOV R10, RZ ;  /* 0x000000ff000a7202 */ /* 0x000fe40000000f00 */
[C---:B------:R-:W-:Y:S01]  /*1e80*/  ISETP.GE.OR P1, PT, R9.reuse, UR14, P0 ;  /* 0x0000000e09007c0c */ /* 0x040fe20008726670 */
[----:B------:R-:W-:-:S12]  /*1e90*/  IMAD R13, R9, 0x104, R2 ;  /* 0x00000104090d7824 */ /* 0x000fd800078e0202 */
[----:B------:R-:W-:Y:S05]  /*1ea0*/  @P1 BRA `(.L_x_35) ;  /* 0x0000000000141947 */ /* 0x000fea0003800000 */
[----:B0-----:R-:W0:Y:S01]  /*1eb0*/  LDC.64 R10, c[0x0][0x388] ;  /* 0x0000e200ff0a7b82 */ /* 0x001e220000000a00 */
[----:B------:R-:W-:-:S05]  /*1ec0*/  IADD3 R0, PT, PT, R9, UR6, RZ ;  /* 0x0000000609007c10 */ /* 0x000fca000fffe0ff */
[----:B------:R-:W-:-:S04]  /*1ed0*/  IMAD R9, R0, R8, R3 ;  /* 0x0000000800097224 */ /* 0x000fc800078e0203 */
[----:B0-----:R-:W-:-:S06]  /*1ee0*/  IMAD.WIDE R10, R9, 0x4, R10 ;  /* 0x00000004090a7825 */ /* 0x001fcc00078e020a */
[----:B------:R1:W5:Y:S02]  /*1ef0*/  LDG.E.CONSTANT R10, desc[UR10][R10.64] ;  /* 0x0000000a0a0a7981 */ /* 0x000364000c1e9900 */
.L_x_35:
[----:B------:R-:W-:Y:S05]  /*1f00*/  BSYNC.RECONVERGENT B1 ;  /* 0x0000000000017941 */ /* 0x000fea0003800200 */
.L_x_34:
[----:B-----5:R2:W-:Y:S01]  /*1f10*/  STS [R13], R10 ;  /* 0x0000000a0d007388 */ /* 0x0205e20000000800 */
[----:B------:R-:W-:Y:S02]  /*1f20*/  ISETP.NE.AND P1, PT, R12, 0x2, PT ;  /* 0x000000020c00780c */ /* 0x000fe40003f25270 */
[----:B------:R-:W-:-:S11]  /*1f30*/  IADD3 R0, PT, PT, R4, 0x200, RZ ;  /* 0x0000020004007810 */ /* 0x000fd60007ffe0ff */
[----:B--2---:R-:W-:Y:S05]  /*1f40*/  @!P1 BRA `(.L_x_31) ;  /* 0x0000000000389947 */ /* 0x004fea0003800000 */
[----:B------:R-:W-:Y:S01]  /*1f50*/  SHF.R.U32.HI R9, RZ, 0x6, R0 ;  /* 0x00000006ff097819 */ /* 0x000fe20000011600 */
[----:B------:R-:W-:Y:S01]  /*1f60*/  BSSY.RECONVERGENT B1, `(.L_x_36) ;  /* 0x000000a000017945 */ /* 0x000fe20003800200 */
[----:B------:R-:W-:Y:S02]  /*1f70*/  HFMA2 R10, -RZ, RZ, 0, 0 ;  /* 0x00000000ff0a7431 */ /* 0x000fe400000001ff */
[C---:B------:R-:W-:Y:S01]  /*1f80*/  ISETP.GE.OR P0, PT, R9.reuse, UR14, P0 ;  /* 0x0000000e09007c0c */ /* 0x040fe20008706670 */
[----:B------:R-:W-:-:S12]  /*1f90*/  IMAD R13, R9, 0x104, R2 ;  /* 0x00000104090d7824 */ /* 0x000fd800078e0202 */
[----:B------:R-:W-:Y:S05]  /*1fa0*/  @P0 BRA `(.L_x_37) ;  /* 0x0000000000140947 */ /* 0x000fea0003800000 */
[----:B01----:R-:W0:Y:S01]  /*1fb0*/  LDC.64 R10, c[0x0][0x388] ;  /* 0x0000e200ff0a7b82 */ /* 0x003e220000000a00 */
[----:B------:R-:W-:-:S04]  /*1fc0*/  VIADD R0, R9, UR6 ;  /* 0x0000000609007c36 */ /* 0x000fc80008000000 */
[----:B------:R-:W-:-:S04]  /*1fd0*/  IMAD R9, R0, R8, R3 ;  /* 0x0000000800097224 */ /* 0x000fc800078e0203 */
[----:B0-----:R-:W-:-:S06]  /*1fe0*/  IMAD.WIDE R10, R9, 0x4, R10 ;  /* 0x00000004090a7825 */ /* 0x001fcc00078e020a */
[----:B------:R2:W5:Y:S02]  /*1ff0*/  LDG.E.CONSTANT R10, desc[UR10][R10.64] ;  /* 0x0000000a0a0a7981 */ /* 0x000564000c1e9900 */
.L_x_37:
[----:B------:R-:W-:Y:S05]  /*2000*/  BSYNC.RECONVERGENT B1 ;  /* 0x0000000000017941 */ /* 0x000fea0003800200 */
.L_x_36:
[----:B-----5:R3:W-:Y:S01]  /*2010*/  STS [R13], R10 ;  /* 0x0000000a0d007388 */ /* 0x0207e20000000800 */
[----:B------:R-:W-:-:S07]  /*2020*/  IADD3 R0, PT, PT, R4, 0x300, RZ ;  /* 0x0000030004007810 */ /* 0x000fce0007ffe0ff */
.L_x_31:
[----:B------:R-:W-:Y:S05]  /*2030*/  BSYNC.RECONVERGENT B0 ;  /* 0x0000000000007941 */ /* 0x000fea0003800200 */
.L_x_30:
[----:B------:R-:W4:Y:S01]  /*2040*/  LDCU UR7, c[0x0][0x39c] ;  /* 0x00007380ff0777ac */ /* 0x000f220008000800 */
[----:B------:R-:W-:Y:S01]  /*2050*/  BSSY.RECONVERGENT B0, `(.L_x_38) ;  /* 0x0000033000007945 */ /* 0x000fe20003800200 */
[----:B----4-:R-:W-:-:S13]  /*2060*/  ISETP.GE.AND P0, PT, R3, UR7, PT ;  /* 0x0000000703007c0c */ /* 0x010fda000bf06270 */
.L_x_39:
[----:B0-----:R-:W-:Y:S01]  /*2070*/  SHF.R.U32.HI R21, RZ, 0x6, R0 ;  /* 0x00000006ff157819 */ /* 0x001fe20000011600 */
[----:B------:R-:W-:Y:S01]  /*2080*/  IMAD.MOV.U32 R14, RZ, RZ, RZ ;  /* 0x000000ffff0e7224 */ /* 0x000fe200078e00ff */
[C---:B------:R-:W-:Y:S02]  /*2090*/  IADD3 R15, PT, PT, R0.reuse, 0x100, RZ ;  /* 0x00000100000f7810 */ /* 0x040fe40007ffe0ff */
[----:B------:R-:W-:Y:S02]  /*20a0*/  ISETP.GE.OR P1, PT, R21, UR14, P0 ;  /* 0x0000000e15007c0c */ /* 0x000fe40008726670 */
[----:B------:R-:W-:Y:S02]  /*20b0*/  SHF.R.U32.HI R15, RZ, 0x6, R15 ;  /* 0x00000006ff0f7819 */ /* 0x000fe4000001160f */
[----:B------:R-:W-:Y:S02]  /*20c0*/  IADD3 R23, PT, PT, R0, 0x200, RZ ;  /* 0x0000020000177810 */ /* 0x000fe40007ffe0ff */
[----:B------:R-:W-:-:S02]  /*20d0*/  ISETP.GE.OR P2, PT, R15, UR14, P0 ;  /* 0x0000000e0f007c0c */ /* 0x000fc40008746670 */
[----:B------:R-:W-:Y:S02]  /*20e0*/  SHF.R.U32.HI R23, RZ, 0x6, R23 ;  /* 0x00000006ff177819 */ /* 0x000fe40000011617 */
[----:B------:R-:W-:Y:S02]  /*20f0*/  IADD3 R19, PT, PT, R0, 0x300, RZ ;  /* 0x0000030000137810 */ /* 0x000fe40007ffe0ff */
[----:B------:R-:W-:Y:S01]  /*2100*/  ISETP.GE.OR P3, PT, R23, UR14, P0 ;  /* 0x0000000e17007c0c */ /* 0x000fe20008766670 */
[----:B------:R-:W4:Y:S01]  /*2110*/  @!P1 LDC R9, c[0x0][0x39c] ;  /* 0x0000e700ff099b82 */ /* 0x000f220000000800 */
[----:B------:R-:W-:Y:S02]  /*2120*/  SHF.R.U32.HI R19, RZ, 0x6, R19 ;  /* 0x00000006ff137819 */ /* 0x000fe40000011613 */
[----:B------:R-:W-:Y:S02]  /*2130*/  @!P1 IADD3 R8, PT, PT, R21, UR6, RZ ;  /* 0x0000000615089c10 */ /* 0x000fe4000fffe0ff */
[----:B------:R-:W-:-:S03]  /*2140*/  ISETP.GE.OR P4, PT, R19, UR14, P0 ;  /* 0x0000000e13007c0c */ /* 0x000fc60008786670 */
[----:B------:R-:W5:Y:S08]  /*2150*/  @!P1 LDC.64 R24, c[0x0][0x388] ;  /* 0x0000e200ff189b82 */ /* 0x000f700000000a00 */
[----:B------:R-:W0:Y:S08]  /*2160*/  @!P2 LDC R22, c[0x0][0x39c] ;  /* 0x0000e700ff16ab82 */ /* 0x000e300000000800 */
[----:B------:R-:W0:Y:S01]  /*2170*/  @!P3 LDC R26, c[0x0][0x39c] ;  /* 0x0000e700ff1abb82 */ /* 0x000e220000000800 */
[----:B----4-:R-:W-:-:S07]  /*2180*/  @!P1 IMAD R9, R8, R9, R3 ;  /* 0x0000000908099224 */ /* 0x010fce00078e0203 */
[----:B------:R-:W4:Y:S01]  /*2190*/  @!P4 LDC R28, c[0x0][0x39c] ;  /* 0x0000e700ff1ccb82 */ /* 0x000f220000000800 */
[----:B-----5:R-:W-:Y:S01]  /*21a0*/  @!P1 IMAD.WIDE R24, R9, 0x4, R24 ;  /* 0x0000000409189825 */ /* 0x020fe200078e0218 */
[----:B------:R-:W-:-:S04]  /*21b0*/  @!P2 IADD3 R27, PT, PT, R15, UR6, RZ ;  /* 0x000000060f1bac10 */ /* 0x000fc8000fffe0ff */
[----:B------:R5:W4:Y:S02]  /*21c0*/  @!P1 LDG.E.CONSTANT R14, desc[UR10][R24.64] ;  /* 0x0000000a180e9981 */ /* 0x000b24000c1e9900 */
[----:B0123--:R-:W0:Y:S01]  /*21d0*/  @!P4 LDC.64 R10, c[0x0][0x388] ;  /* 0x0000e200ff0acb82 */ /* 0x00fe220000000a00 */
[----:B------:R-:W-:Y:S01]  /*21e0*/  @!P2 IMAD R27, R27, R22, R3 ;  /* 0x000000161b1ba224 */ /* 0x000fe200078e0203 */
[----:B------:R-:W-:-:S06]  /*21f0*/  @!P3 IADD3 R22, PT, PT, R23, UR6, RZ ;  /* 0x000000061716bc10 */ /* 0x000fcc000fffe0ff */
[----:B------:R-:W1:Y:S01]  /*2200*/  @!P2 LDC.64 R8, c[0x0][0x388] ;  /* 0x0000e200ff08ab82 */ /* 0x000e620000000a00 */
[----:B------:R-:W-:Y:S01]  /*2210*/  @!P3 IMAD R29, R22, R26, R3 ;  /* 0x0000001a161db224 */ /* 0x000fe200078e0203 */
[----:B------:R-:W-:Y:S02]  /*2220*/  @!P4 IADD3 R22, PT, PT, R19, UR6, RZ ;  /* 0x000000061316cc10 */ /* 0x000fe4000fffe0ff */
[----:B-----5:R-:W-:-:S04]  /*2230*/  CS2R R24, SRZ ;  /* 0x0000000000187805 */ /* 0x020fc8000001ff00 */
[----:B------:R-:W2:Y:S01]  /*2240*/  @!P3 LDC.64 R12, c[0x0][0x388] ;  /* 0x0000e200ff0cbb82 */ /* 0x000ea20000000a00 */
[----:B----4-:R-:W-:-:S04]  /*2250*/  @!P4 IMAD R22, R22, R28, R3 ;  /* 0x0000001c1616c224 */ /* 0x010fc800078e0203 */
[----:B0-----:R-:W-:Y:S01]  /*2260*/  @!P4 IMAD.WIDE R10, R22, 0x4, R10 ;  /* 0x00000004160ac825 */ /* 0x001fe200078e020a */
[----:B------:R-:W-:-:S04]  /*2270*/  MOV R22, RZ ;  /* 0x000000ff00167202 */ /* 0x000fc80000000f00 */
[----:B------:R-:W3:Y:S01]  /*2280*/  @!P4 LDG.E.CONSTANT R25, desc[UR10][R10.64] ;  /* 0x0000000a0a19c981 */ /* 0x000ee2000c1e9900 */
[----:B-1----:R-:W-:-:S05]  /*2290*/  @!P2 IMAD.WIDE R8, R27, 0x4, R8 ;  /* 0x000000041b08a825 */ /* 0x002fca00078e0208 */
[----:B------:R-:W4:Y:S01]  /*22a0*/  @!P2 LDG.E.CONSTANT R22, desc[UR10][R8.64] ;  /* 0x0000000a0816a981 */ /* 0x000f22000c1e9900 */
[----:B--2---:R-:W-:-:S05]  /*22b0*/  @!P3 IMAD.WIDE R12, R29, 0x4, R12 ;  /* 0x000000041d0cb825 */ /* 0x004fca00078e020c */
[----:B------:R-:W2:Y:S01]  /*22c0*/  @!P3 LDG.E.CONSTANT R24, desc[UR10][R12.64] ;  /* 0x0000000a0c18b981 */ /* 0x000ea2000c1e9900 */
[--C-:B------:R-:W-:Y:S02]  /*22d0*/  IMAD R21, R21, 0x104, R2.reuse ;  /* 0x0000010415157824 */ /* 0x100fe400078e0202 */
[--C-:B------:R-:W-:Y:S02]  /*22e0*/  IMAD R15, R15, 0x104, R2.reuse ;  /* 0x000001040f0f7824 */ /* 0x100fe400078e0202 */
[--C-:B------:R-:W-:Y:S02]  /*22f0*/  IMAD R23, R23, 0x104, R2.reuse ;  /* 0x0000010417177824 */ /* 0x100fe400078e0202 */
[----:B------:R-:W-:Y:S01]  /*2300*/  IMAD R26, R19, 0x104, R2 ;  /* 0x00000104131a7824 */ /* 0x000fe200078e0202 */
[C---:B------:R-:W-:Y:S02]  /*2310*/  ISETP.GE.U32.AND P1, PT, R0.reuse, 0x400, PT ;  /* 0x000004000000780c */ /* 0x040fe40003f26070 */
[----:B------:R-:W-:Y:S01]  /*2320*/  IADD3 R0, PT, PT, R0, 0x400, RZ ;  /* 0x0000040000007810 */ /* 0x000fe20007ffe0ff */
[----:B------:R0:W-:Y:S04]  /*2330*/  STS [R21], R14 ;  /* 0x0000000e15007388 */ /* 0x0001e80000000800 */
[----:B----4-:R0:W-:Y:S04]  /*2340*/  STS [R15], R22 ;  /* 0x000000160f007388 */ /* 0x0101e80000000800 */
[----:B--2---:R0:W-:Y:S04]  /*2350*/  STS [R23], R24 ;  /* 0x0000001817007388 */ /* 0x0041e80000000800 */
[----:B---3--:R0:W-:Y:S01]  /*2360*/  STS [R26], R25 ;  /* 0x000000191a007388 */ /* 0x0081e20000000800 */
[----:B------:R-:W-:Y:S05]  /*2370*/  @!P1 BRA `(.L_x_39) ;  /* 0xfffffffc003c9947 */ /* 0x000fea000383ffff */
[----:B------:R-:W-:Y:S05]  /*2380*/  BSYNC.RECONVERGENT B0 ;  /* 0x0000000000007941 */ /* 0x000fea0003800200 */
.L_x_38:
[----:B------:R-:W1:Y:S01]  /*2390*/  S2R R9, SR_CgaCtaId ;  /* 0x0000000000097919 */ /* 0x000e620000008800 */
[----:B------:R-:W-:Y:S01]  /*23a0*/  UISETP.GE.AND UP0, UPT, UR13, 0x1, UPT ;  /* 0x000000010d00788c */ /* 0x000fe2000bf06270 */
[----:B------:R-:W-:Y:S01]  /*23b0*/  MOV R0, 0x400 ;  /* 0x0000040000007802 */ /* 0x000fe20000000f00 */
[----:B------:R-:W-:Y:S01]  /*23c0*/  UISETP.GE.AND UP1, UPT, UR13, 0x3, UPT ;  /* 0x000000030d00788c */ /* 0x000fe2000bf26270 */
[----:B------:R-:W-:Y:S01]  /*23d0*/  BAR.SYNC.DEFER_BLOCKING 0x0 ;  /* 0x0000000000007b1d */ /* 0x000fe20000010000 */
[----:B------:R-:W-:Y:S02]  /*23e0*/  UISETP.GE.AND UP2, UPT, UR13, 0x4, UPT ;  /* 0x000000040d00788c */ /* 0x000fe4000bf46270 */
[----:B------:R-:W-:Y:S01]  /*23f0*/  PLOP3.LUT P0, PT, PT, PT, UP0, 0x80, 0x8 ;  /* 0x000000000008781c */ /* 0x000fe20003f0f008 */
[----:B------:R-:W-:-:S06]  /*2400*/  UISETP.GE.AND UP0, UPT, UR13, 0x5, UPT ;  /* 0x000000050d00788c */ /* 0x000fcc000bf06270 */
[----:B------:R-:W-:Y:S01]  /*2410*/  PLOP3.LUT P1, PT, PT, PT, UP0, 0x80, 0x8 ;  /* 0x000000000008781c */ /* 0x000fe20003f2f008 */
[----:B------:R-:W-:-:S06]  /*2420*/  UISETP.GE.AND UP0, UPT, UR13, 0x9, UPT ;  /* 0x000000090d00788c */ /* 0x000fcc000bf06270 */
[----:B------:R-:W-:Y:S01]  /*2430*/  PLOP3.LUT P2, PT, PT, PT, UP0, 0x80, 0x8 ;  /* 0x000000000008781c */ /* 0x000fe20003f4f008 */
[----:B------:R-:W-:-:S05]  /*2440*/  UISETP.GE.AND UP0, UPT, UR13, 0x2, UPT ;  /* 0x000000020d00788c */ /* 0x000fca000bf06270 */
[----:B0-----:R-:W-:Y:S01]  /*2450*/  @P1 LDS.128 R12, [R5+0x410] ;  /* 0x00041000050c1984 */ /* 0x001fe20000000c00 */
[----:B-1----:R-:W-:Y:S02]  /*2460*/  LEA R9, R9, R0, 0x18 ;  /* 0x0000000009097211 */ /* 0x002fe400078ec0ff */
[----:B------:R-:W-:-:S05]  /*2470*/  SHF.R.U32.HI R0, RZ, 0x4, R4 ;  /* 0x00000004ff007819 */ /* 0x000fca0000011604 */
[----:B------:R-:W-:Y:S02]  /*2480*/  IMAD R0, R0, 0x84, R9 ;  /* 0x0000008400007824 */ /* 0x000fe400078e0209 */
[----:B------:R-:W-:Y:S04]  /*2490*/  @P0 LDS.128 R8, [R5] ;  /* 0x0000000005080984 */ /* 0x000fe80000000c00 */
[----:B------:R-:W0:Y:S04]  /*24a0*/  @P0 LDS R19, [R0] ;  /* 0x0000000000130984 */ /* 0x000e280000000800 */
[----:B------:R1:W2:Y:S01]  /*24b0*/  @P1 LDS R21, [R0+0x10] ;  /* 0x0000100000151984 */ /* 0x0002a20000000800 */
[C---:B0-----:R-:W-:Y:S01]  /*24c0*/  @P0 FFMA R7, R19.reuse, R8, R7 ;  /* 0x0000000813070223 */ /* 0x041fe20000000007 */
[C---:B------:R-:W-:Y:S01]  /*24d0*/  @P0 FFMA R6, R19.reuse, R9, R6 ;  /* 0x0000000913060223 */ /* 0x040fe20000000006 */
[C---:B------:R-:W-:Y:S01]  /*24e0*/  @P0 FFMA R16, R19.reuse, R10, R16 ;  /* 0x0000000a13100223 */ /* 0x040fe20000000010 */
[----:B------:R-:W-:Y:S01]  /*24f0*/  @P0 FFMA R18, R19, R11, R18 ;  /* 0x0000000b13120223 */ /* 0x000fe20000000012 */
[----:B-12---:R-:W-:Y:S06]  /*2500*/  BRA.U !UP0, `(.L_x_40) ;  /* 0x00000001081c7547 */ /* 0x006fec000b800000 */
[----:B------:R-:W-:Y:S04]  /*2510*/  LDS.128 R8, [R5+0x100] ;  /* 0x0001000005087984 */ /* 0x000fe80000000c00 */
[----:B------:R-:W0:Y:S04]  /*2520*/  LDS R22, [R0+0x4] ;  /* 0x0000040000167984 */ /* 0x000e280000000800 */
[----:B------:R-:W1:Y:S01]  /*2530*/  LDS R19, [R5+0x110] ;  /* 0x0001100005137984 */ /* 0x000e620000000800 */
[C---:B0-----:R-:W-:Y:S01]  /*2540*/  FFMA R7, R22.reuse, R9, R7 ;  /* 0x0000000916077223 */ /* 0x041fe20000000007 */
[C---:B------:R-:W-:Y:S01]  /*2550*/  FFMA R6, R22.reuse, R10, R6 ;  /* 0x0000000a16067223 */ /* 0x040fe20000000006 */
[C---:B------:R-:W-:Y:S01]  /*2560*/  FFMA R16, R22.reuse, R11, R16 ;  /* 0x0000000b16107223 */ /* 0x040fe20000000010 */
[----:B-1----:R-:W-:-:S07]  /*2570*/  FFMA R18, R22, R19, R18 ;  /* 0x0000001316127223 */ /* 0x002fce0000000012 */
.L_x_40:
[----:B------:R-:W-:Y:S05]  /*2580*/  BRA.U !UP1, `(.L_x_41) ;  /* 0x00000001091c7547 */ /* 0x000fea000b800000 */
[----:B------:R-:W-:Y:S04]  /*2590*/  LDS R19, [R0+0x8] ;  /* 0x0000080000137984 */ /* 0x000fe80000000800 */
[----:B------:R-:W0:Y:S04]  /*25a0*/  LDS.64 R8, [R5+0x208] ;  /* 0x0002080005087984 */ /* 0x000e280000000a00 */
[----:B------:R-:W1:Y:S01]  /*25b0*/  LDS.64 R10, [R5+0x210] ;  /* 0x00021000050a7984 */ /* 0x000e620000000a00 */
[C---:B0-----:R-:W-:Y:S01]  /*25c0*/  FFMA R7, R19.reuse, R8, R7 ;  /* 0x0000000813077223 */ /* 0x041fe20000000007 */
[C---:B------:R-:W-:Y:S01]  /*25d0*/  FFMA R6, R19.reuse, R9, R6 ;  /* 0x0000000913067223 */ /* 0x040fe20000000006 */
[C---:B-1----:R-:W-:Y:S01]  /*25e0*/  FFMA R16, R19.reuse, R10, R16 ;  /* 0x0000000a13107223 */ /* 0x042fe20000000010 */
[----:B------:R-:W-:-:S07]  /*25f0*/  FFMA R18, R19, R11, R18 ;  /* 0x0000000b13127223 */ /* 0x000fce0000000012 */
.L_x_41:
[----:B------:R-:W-:Y:S05]  /*2600*/  BRA.U !UP2, `(.L_x_42) ;  /* 0x000000010a1c7547 */ /* 0x000fea000b800000 */
[----:B------:R-:W-:Y:S04]  /*2610*/  LDS.128 R8, [R5+0x310] ;  /* 0x0003100005087984 */ /* 0x000fe80000000c00 */
[----:B------:R-:W0:Y:S04]  /*2620*/  LDS R19, [R0+0xc] ;  /* 0x00000c0000137984 */ /* 0x000e280000000800 */
[----:B------:R-:W1:Y:S01]  /*2630*/  LDS R22, [R5+0x30c] ;  /* 0x00030c0005167984 */ /* 0x000e620000000800 */
[C---:B0-----:R-:W-:Y:S01]  /*2640*/  FFMA R6, R19.reuse, R8, R6 ;  /* 0x0000000813067223 */ /* 0x041fe20000000006 */
[C---:B------:R-:W-:Y:S01]  /*2650*/  FFMA R16, R19.reuse, R9, R16 ;  /* 0x0000000913107223 */ /* 0x040fe20000000010 */
[C---:B------:R-:W-:Y:S01]  /*2660*/  FFMA R18, R19.reuse, R10, R18 ;  /* 0x0000000a13127223 */ /* 0x040fe20000000012 */
[----:B-1----:R-:W-:-:S07]  /*2670*/  FFMA R7, R19, R22, R7 ;  /* 0x0000001613077223 */ /* 0x002fce0000000007 */
.L_x_42:
[----:B------:R0:W1:Y:S01]  /*2680*/  @P2 LDS.128 R8, [R5+0x820] ;  /* 0x0008200005082984 */ /* 0x0000620000000c00 */
[----:B------:R-:W-:Y:S01]  /*2690*/  UISETP.GE.AND UP0, UPT, UR13, 0xd, UPT ;  /* 0x0000000d0d00788c */ /* 0x000fe2000bf06270 */
[C---:B------:R-:W-:Y:S01]  /*26a0*/  @P1 FFMA R7, R21.reuse, R12, R7 ;  /* 0x0000000c15071223 */ /* 0x040fe20000000007 */
[C---:B------:R-:W-:Y:S01]  /*26b0*/  @P1 FFMA R6, R21.reuse, R13, R6 ;  /* 0x0000000d15061223 */ /* 0x040fe20000000006 */
[----:B------:R0:W2:Y:S01]  /*26c0*/  @P2 LDS R19, [R0+0x20] ;  /* 0x0000200000132984 */ /* 0x0000a20000000800 */
[C---:B------:R-:W-:Y:S01]  /*26d0*/  @P1 FFMA R16, R21.reuse, R14, R16 ;  /* 0x0000000e15101223 */ /* 0x040fe20000000010 */
[----:B------:R-:W-:Y:S01]  /*26e0*/  @P1 FFMA R18, R21, R15, R18 ;  /* 0x0000000f15121223 */ /* 0x000fe20000000012 */
[----:B------:R-:W-:Y:S01]  /*26f0*/  PLOP3.LUT P0, PT, PT, PT, UP0, 0x80, 0x8 ;  /* 0x000000000008781c */ /* 0x000fe20003f0f008 */
[----:B------:R-:W-:Y:S02]  /*2700*/  UISETP.GE.AND UP0, UPT, UR13, 0x6, UPT ;  /* 0x000000060d00788c */ /* 0x000fe4000bf06270 */
[----:B------:R-:W-:-:S02]  /*2710*/  UISETP.GE.AND UP1, UPT, UR13, 0x7, UPT ;  /* 0x000000070d00788c */ /* 0x000fc4000bf26270 */
[----:B------:R-:W-:-:S05]  /*2720*/  UISETP.GE.AND UP2, UPT, UR13, 0x8, UPT ;  /* 0x000000080d00788c */ /* 0x000fca000bf46270 */
[----:B0-----:R-:W-:Y:S06]  /*2730*/  BRA.U !UP0, `(.L_x_43) ;  /* 0x00000001081c7547 */ /* 0x001fec000b800000 */
[----:B------:R-:W-:Y:S04]  /*2740*/  LDS.128 R12, [R5+0x510] ;  /* 0x00051000050c7984 */ /* 0x000fe80000000c00 */
[----:B------:R-:W0:Y:S04]  /*2750*/  LDS R22, [R0+0x14] ;  /* 0x0000140000167984 */ /* 0x000e280000000800 */
[----:B------:R-:W3:Y:S01]  /*2760*/  LDS R21, [R5+0x520] ;  /* 0x0005200005157984 */ /* 0x000ee20000000800 */
[C---:B0-----:R-:W-:Y:S01]  /*2770*/  FFMA R7, R22.reuse, R13, R7 ;  /* 0x0000000d16077223 */ /* 0x041fe20000000007 */
[C---:B------:R-:W-:Y:S01]  /*2780*/  FFMA R6, R22.reuse, R14, R6 ;  /* 0x0000000e16067223 */ /* 0x040fe20000000006 */
[C---:B------:R-:W-:Y:S01]  /*2790*/  FFMA R16, R22.reuse, R15, R16 ;  /* 0x0000000f16107223 */ /* 0x040fe20000000010 */
[----:B---3--:R-:W-:-:S07]  /*27a0*/  FFMA R18, R22, R21, R18 ;  /* 0x0000001516127223 */ /* 0x008fce0000000012 */
.L_x_43:
[----:B------:R-:W-:Y:S05]  /*27b0*/  BRA.U !UP1, `(.L_x_44) ;  /* 0x00000001091c7547 */ /* 0x000fea000b800000 */
[----:B------:R-:W-:Y:S04]  /*27c0*/  LDS R21, [R0+0x18] ;  /* 0x0000180000157984 */ /* 0x000fe80000000800 */
[----:B------:R-:W0:Y:S04]  /*27d0*/  LDS.64 R12, [R5+0x618] ;  /* 0x00061800050c7984 */ /* 0x000e280000000a00 */
[----:B------:R-:W3:Y:S01]  /*27e0*/  LDS.64 R14, [R5+0x620] ;  /* 0x00062000050e7984 */ /* 0x000ee20000000a00 */
[C---:B0-----:R-:W-:Y:S01]  /*27f0*/  FFMA R7, R21.reuse, R12, R7 ;  /* 0x0000000c15077223 */ /* 0x041fe20000000007 */
[C---:B------:R-:W-:Y:S01]  /*2800*/  FFMA R6, R21.reuse, R13, R6 ;  /* 0x0000000d15067223 */ /* 0x040fe20000000006 */
[C---:B---3--:R-:W-:Y:S01]  /*2810*/  FFMA R16, R21.reuse, R14, R16 ;  /* 0x0000000e15107223 */ /* 0x048fe20000000010 */
[----:B------:R-:W-:-:S07]  /*2820*/  FFMA R18, R21, R15, R18 ;  /* 0x0000000f15127223 */ /* 0x000fce0000000012 */
.L_x_44:
[----:B------:R-:W-:Y:S05]  /*2830*/  BRA.U !UP2, `(.L_x_45) ;  /* 0x000000010a1c7547 */ /* 0x000fea000b800000 */
[----:B------:R-:W-:Y:S04]  /*2840*/  LDS.128 R12, [R5+0x720] ;  /* 0x00072000050c7984 */ /* 0x000fe80000000c00 */
[----:B------:R-:W0:Y:S04]  /*2850*/  LDS R21, [R0+0x1c] ;  /* 0x00001c0000157984 */ /* 0x000e280000000800 */
[----:B------:R-:W3:Y:S01]  /*2860*/  LDS R22, [R5+0x71c] ;  /* 0x00071c0005167984 */ /* 0x000ee20000000800 */
[C---:B0-----:R-:W-:Y:S01]  /*2870*/  FFMA R6, R21.reuse, R12, R6 ;  /* 0x0000000c15067223 */ /* 0x041fe20000000006 */
[C---:B------:R-:W-:Y:S01]  /*2880*/  FFMA R16, R21.reuse, R13, R16 ;  /* 0x0000000d15107223 */ /* 0x040fe20000000010 */
[C---:B------:R-:W-:Y:S01]  /*2890*/  FFMA R18, R21.reuse, R14, R18 ;  /* 0x0000000e15127223 */ /* 0x040fe20000000012 */
[----:B---3--:R-:W-:-:S07]  /*28a0*/  FFMA R7, R21, R22, R7 ;  /* 0x0000001615077223 */ /* 0x008fce0000000007 */
.L_x_45:
[----:B------:R0:W3:Y:S01]  /*28b0*/  @P0 LDS.128 R12, [R5+0xc30] ;  /* 0x000c3000050c0984 */ /* 0x0000e20000000c00 */
[----:B------:R-:W-:Y:S01]  /*28c0*/  UISETP.GE.AND UP0, UPT, UR13, 0x11, UPT ;  /* 0x000000110d00788c */ /* 0x000fe2000bf06270 */
[C---:B-12---:R-:W-:Y:S01]  /*28d0*/  @P2 FFMA R7, R19.reuse, R8, R7 ;  /* 0x0000000813072223 */ /* 0x046fe20000000007 */
[C---:B------:R-:W-:Y:S01]  /*28e0*/  @P2 FFMA R6, R19.reuse, R9, R6 ;  /* 0x0000000913062223 */ /* 0x040fe20000000006 */
[----:B------:R0:W1:Y:S01]  /*28f0*/  @P0 LDS R21, [R0+0x30] ;  /* 0x0000300000150984 */ /* 0x0000620000000800 */
        /* <DEDUP_REMOVED lines=9> */
[----:B------:R-:W2:Y:S01]  /*2990*/  LDS R19, [R5+0x930] ;  /* 0x0009300005137984 */ /* 0x000ea20000000800 */
[C---:B0-----:R-:W-:Y:S01]  /*29a0*/  FFMA R7, R22.reuse, R9, R7 ;  /* 0x0000000916077223 */ /* 0x041fe20000000007 */
[C---:B------:R-:W-:Y:S01]  /*29b0*/  FFMA R6, R22.reuse, R10, R6 ;  /* 0x0000000a16067223 */ /* 0x040fe20000000006 */
[C---:B------:R-:W-:Y:S01]  /*29c0*/  FFMA R16, R22.reuse, R11, R16 ;  /* 0x0000000b16107223 */ /* 0x040fe20000000010 */
[----:B--2---:R-:W-:-:S07]  /*29d0*/  FFMA R18, R22, R19, R18 ;  /* 0x0000001316127223 */ /* 0x004fce0000000012 */
.L_x_46:
[----:B------:R-:W-:Y:S05]  /*29e0*/  BRA.U !UP1, `(.L_x_47) ;  /* 0x00000001091c7547 */ /* 0x000fea000b800000 */
[----:B------:R-:W-:Y:S04]  /*29f0*/  LDS R19, [R0+0x28] ;  /* 0x0000280000137984 */ /* 0x000fe80000000800 */
[----:B------:R-:W0:Y:S04]  /*2a00*/  LDS.64 R8, [R5+0xa28] ;  /* 0x000a280005087984 */ /* 0x000e280000000a00 */
[----:B------:R-:W2:Y:S01]  /*2a10*/  LDS.64 R10, [R5+0xa30] ;  /* 0x000a3000050a7984 */ /* 0x000ea20000000a00 */
[C---:B0-----:R-:W-:Y:S01]  /*2a20*/  FFMA R7, R19.reuse, R8, R7 ;  /* 0x0000000813077223 */ /* 0x041fe20000000007 */
[C---:B------:R-:W-:Y:S01]  /*2a30*/  FFMA R6, R19.reuse, R9, R6 ;  /* 0x0000000913067223 */ /* 0x040fe20000000006 */
[C---:B--2---:R-:W-:Y:S01]  /*2a40*/  FFMA R16, R19.reuse, R10, R16 ;  /* 0x0000000a13107223 */ /* 0x044fe20000000010 */
[----:B------:R-:W-:-:S07]  /*2a50*/  FFMA R18, R19, R11, R18 ;  /* 0x0000000b13127223 */ /* 0x000fce0000000012 */
.L_x_47:
[----:B------:R-:W-:Y:S05]  /*2a60*/  BRA.U !UP2, `(.L_x_48) ;  /* 0x000000010a1c7547 */ /* 0x000fea000b800000 */
[----:B------:R-:W-:Y:S04]  /*2a70*/  LDS.128 R8, [R5+0xb30] ;  /* 0x000b300005087984 */ /* 0x000fe80000000c00 */
[----:B------:R-:W0:Y:S04]  /*2a80*/  LDS R19, [R0+0x2c] ;  /* 0x00002c0000137984 */ /* 0x000e280000000800 */
[----:B------:R-:W2:Y:S01]  /*2a90*/  LDS R22, [R5+0xb2c] ;  /* 0x000b2c0005167984 */ /* 0x000ea20000000800 */
[C---:B0-----:R-:W-:Y:S01]  /*2aa0*/  FFMA R6, R19.reuse, R8, R6 ;  /* 0x0000000813067223 */ /* 0x041fe20000000006 */
[C---:B------:R-:W-:Y:S01]  /*2ab0*/  FFMA R16, R19.reuse, R9, R16 ;  /* 0x0000000913107223 */ /* 0x040fe20000000010 */
[C---:B------:R-:W-:Y:S01]  /*2ac0*/  FFMA R18, R19.reuse, R10, R18 ;  /* 0x0000000a13127223 */ /* 0x040fe20000000012 */
[----:B--2---:R-:W-:-:S07]  /*2ad0*/  FFMA R7, R19, R22, R7 ;  /* 0x0000001613077223 */ /* 0x004fce0000000007 */
.L_x_48:
[----:B------:R0:W2:Y:S01]  /*2ae0*/  @P1 LDS.128 R8, [R5+0x1040] ;  /* 0x0010400005081984 */ /* 0x0000a20000000c00 */
[----:B------:R-:W-:Y:S01]  /*2af0*/  UISETP.GE.AND UP0, UPT, UR13, 0x15, UPT ;  /* 0x000000150d00788c */ /* 0x000fe2000bf06270 */
[C---:B-1-3--:R-:W-:Y:S01]  /*2b00*/  @P0 FFMA R7, R21.reuse, R12, R7 ;  /* 0x0000000c15070223 */ /* 0x04afe20000000007 */
        /* <DEDUP_REMOVED lines=16> */
.L_x_49:
        /* <DEDUP_REMOVED lines=8> */
.L_x_50:
        /* <DEDUP_REMOVED lines=8> */
.L_x_51:
        /* <DEDUP_REMOVED lines=19> */
.L_x_52:
        /* <DEDUP_REMOVED lines=8> */
.L_x_53:
        /* <DEDUP_REMOVED lines=8> */
.L_x_54:
        /* <DEDUP_REMOVED lines=19> */
.L_x_55:
        /* <DEDUP_REMOVED lines=8> */
.L_x_56:
        /* <DEDUP_REMOVED lines=8> */
.L_x_57:
[----:B------:R0:W3:Y:S01]  /*3170*/  @P1 LDS.128 R12, [R5+0x1c70] ;  /* 0x001c7000050c1984 */ /* 0x0000e20000000c00 */
[----:B------:R-:W-:Y:S01]  /*3180*/  UISETP.GE.AND UP0, UPT, UR13, 0x1a, UPT ;  /* 0x0000001a0d00788c */ /* 0x000fe2000bf06270 */
[C---:B-12---:R-:W-:Y:S01]  /*3190*/  @P0 FFMA R7, R19.reuse, R8, R7 ;  /* 0x0000000813070223 */ /* 0x046fe20000000007 */
[C---:B------:R-:W-:Y:S01]  /*31a0*/  @P0 FFMA R6, R19.reuse, R9, R6 ;  /* 0x0000000913060223 */ /* 0x040fe20000000006 */
[----:B------:R0:W1:Y:S01]  /*31b0*/  @P1 LDS R21, [R0+0x70] ;  /* 0x0000700000151984 */ /* 0x0000620000000800 */
[C---:B------:R-:W-:Y:S01]  /*31c0*/  @P0 FFMA R16, R19.reuse, R10, R16 ;  /* 0x0000000a13100223 */ /* 0x040fe20000000010 */
[----:B------:R-:W-:Y:S01]  /*31d0*/  @P0 FFMA R18, R19, R11, R18 ;  /* 0x0000000b13120223 */ /* 0x000fe20000000012 */
[----:B------:R-:W-:Y:S02]  /*31e0*/  UISETP.GE.AND UP1, UPT, UR13, 0x1b, UPT ;  /* 0x0000001b0d00788c */ /* 0x000fe4000bf26270 */
[----:B------:R-:W-:Y:S02]  /*31f0*/  UISETP.GE.AND UP2, UPT, UR13, 0x1c, UPT ;  /* 0x0000001c0d00788c */ /* 0x000fe4000bf46270 */
[----:B------:R-:W-:-:S02]  /*3200*/  UISETP.GE.AND UP3, UPT, UR13, 0x1e, UPT ;  /* 0x0000001e0d00788c */ /* 0x000fc4000bf66270 */
[----:B------:R-:W-:Y:S02]  /*3210*/  UISETP.GE.AND UP4, UPT, UR13, 0x1f, UPT ;  /* 0x0000001f0d00788c */ /* 0x000fe4000bf86270 */
[----:B------:R-:W-:Y:S01]  /*3220*/  UISETP.GE.AND UP5, UPT, UR13, 0x20, UPT ;  /* 0x000000200d00788c */ /* 0x000fe2000bfa6270 */
[----:B0-----:R-:W-:Y:S10]  /*3230*/  BRA.U !UP0, `(.L_x_58) ;  /* 0x00000001081c7547 */ /* 0x001ff4000b800000 */
[----:B------:R-:W-:Y:S04]  /*3240*/  LDS.128 R8, [R5+0x1960] ;  /* 0x0019600005087984 */ /* 0x000fe80000000c00 */
[----:B------:R-:W0:Y:S04]  /*3250*/  LDS R22, [R0+0x64] ;  /* 0x0000640000167984 */ /* 0x000e280000000800 */
[----:B------:R-:W2:Y:S01]  /*3260*/  LDS R19, [R5+0x1970] ;  /* 0x0019700005137984 */ /* 0x000ea20000000800 */
[C---:B0-----:R-:W-:Y:S01]  /*3270*/  FFMA R7, R22.reuse, R9, R7 ;  /* 0x0000000916077223 */ /* 0x041fe20000000007 */
[C---:B------:R-:W-:Y:S01]  /*3280*/  FFMA R6, R22.reuse, R10, R6 ;  /* 0x0000000a16067223 */ /* 0x040fe20000000006 */
[C---:B------:R-:W-:Y:S01]  /*3290*/  FFMA R16, R22.reuse, R11, R16 ;  /* 0x0000000b16107223 */ /* 0x040fe20000000010 */
[----:B--2---:R-:W-:-:S07]  /*32a0*/  FFMA R18, R22, R19, R18 ;  /* 0x0000001316127223 */ /* 0x004fce0000000012 */
.L_x_58:
        /* <DEDUP_REMOVED lines=8> */
.L_x_59:
        /* <DEDUP_REMOVED lines=8> */
.L_x_60:
[C---:B-1-3--:R-:W-:Y:S01]  /*33b0*/  @P1 FFMA R7, R21.reuse, R12, R7 ;  /* 0x0000000c15071223 */ /* 0x04afe20000000007 */
[C---:B------:R-:W-:Y:S01]  /*33c0*/  @P1 FFMA R6, R21.reuse, R13, R6 ;  /* 0x0000000d15061223 */ /* 0x040fe20000000006 */
[C---:B------:R-:W-:Y:S01]  /*33d0*/  @P1 FFMA R16, R21.reuse, R14, R16 ;  /* 0x0000000e15101223 */ /* 0x040fe20000000010 */
[----:B------:R-:W-:Y:S01]  /*33e0*/  @P1 FFMA R18, R21, R15, R18 ;  /* 0x0000000f15121223 */ /* 0x000fe20000000012 */
[----:B------:R-:W-:Y:S06]  /*33f0*/  BRA.U !UP3, `(.L_x_61) ;  /* 0x000000010b1c7547 */ /* 0x000fec000b800000 */
[----:B------:R-:W-:Y:S04]  /*3400*/  LDS.128 R8, [R5+0x1d70] ;  /* 0x001d700005087984 */ /* 0x000fe80000000c00 */
[----:B------:R-:W0:Y:S04]  /*3410*/  LDS R12, [R0+0x74] ;  /* 0x00007400000c7984 */ /* 0x000e280000000800 */
[----:B------:R-:W1:Y:S01]  /*3420*/  LDS R13, [R5+0x1d80] ;  /* 0x001d8000050d7984 */ /* 0x000e620000000800 */
[C---:B0-----:R-:W-:Y:S01]  /*3430*/  FFMA R7, R12.reuse, R9, R7 ;  /* 0x000000090c077223 */ /* 0x041fe20000000007 */
[C---:B------:R-:W-:Y:S01]  /*3440*/  FFMA R6, R12.reuse, R10, R6 ;  /* 0x0000000a0c067223 */ /* 0x040fe20000000006 */
[C---:B------:R-:W-:Y:S01]  /*3450*/  FFMA R16, R12.reuse, R11, R16 ;  /* 0x0000000b0c107223 */ /* 0x040fe20000000010 */
[----:B-1----:R-:W-:-:S07]  /*3460*/  FFMA R18, R12, R13, R18 ;  /* 0x0000000d0c127223 */ /* 0x002fce0000000012 */
.L_x_61:
        /* <DEDUP_REMOVED lines=8> */
.L_x_62:
        /* <DEDUP_REMOVED lines=8> */
.L_x_63:
[----:B------:R-:W-:Y:S01]  /*3570*/  BAR.SYNC.DEFER_BLOCKING 0x0 ;  /* 0x0000000000007b1d */ /* 0x000fe20000010000 */
[----:B------:R-:W-:-:S04]  /*3580*/  UIADD3 UR6, UPT, UPT, UR6, 0x20, URZ ;  /* 0x0000002006067890 */ /* 0x000fc8000fffe0ff */
[----:B------:R-:W-:-:S09]  /*3590*/  UISETP.GE.AND UP0, UPT, UR6, UR12, UPT ;  /* 0x0000000c0600728c */ /* 0x000fd2000bf06270 */
[----:B------:R-:W-:Y:S05]  /*35a0*/  BRA.U !UP0, `(.L_x_64) ;  /* 0xffffffdd08c07547 */ /* 0x000fea000b83ffff */
.L_x_25:
[----:B------:R-:W1:Y:S01]  /*35b0*/  LDCU UR6, c[0x0][0x3a4] ;  /* 0x00007480ff0677ac */ /* 0x000e620008000800 */
[----:B------:R-:W-:-:S04]  /*35c0*/  UIADD3 UR4, UPT, UPT, UR4, 0x1, URZ ;  /* 0x0000000104047890 */ /* 0x000fc8000fffe0ff */
[----:B-1----:R-:W-:-:S09]  /*35d0*/  UISETP.NE.AND UP0, UPT, UR4, UR6, UPT ;  /* 0x000000060400728c */ /* 0x002fd2000bf05270 */
[----:B------:R-:W-:Y:S05]  /*35e0*/  BRA.U UP0, `(.L_x_65) ;  /* 0xffffffdd00907547 */ /* 0x000fea000b83ffff */
.L_x_24:
[----:B------:R-:W1:Y:S01]  /*35f0*/  LDCU UR4, c[0x0][0x3ac] ;  /* 0x00007580ff0477ac */ /* 0x000e620008000800 */
[----:B------:R-:W2:Y:S01]  /*3600*/  LDCU UR6, c[0x0][0x39c] ;  /* 0x00007380ff0677ac */ /* 0x000ea20008000800 */
[----:B-1----:R-:W-:Y:S01]  /*3610*/  FSETP.NEU.AND P0, PT, RZ, UR4, PT ;  /* 0x00000004ff007c0b */ /* 0x002fe2000bf0d000 */
[----:B--2---:R-:W-:-:S12]  /*3620*/  IMAD R5, R20, UR6, R17 ;  /* 0x0000000614057c24 */ /* 0x004fd8000f8e0211 */
[----:B------:R-:W-:Y:S05]  /*3630*/  @!P0 BRA `(.L_x_66) ;  /* 0x0000000000a08947 */ /* 0x000fea0003800000 */
[----:B------:R-:W1:Y:S01]  /*3640*/  LDC.64 R2, c[0x0][0x390] ;  /* 0x0000e400ff027b82 */ /* 0x000e620000000a00 */
[C---:B------:R-:W-:Y:S01]  /*3650*/  ISETP.GE.AND P0, PT, R17.reuse, UR6, PT ;  /* 0x0000000611007c0c */ /* 0x040fe2000bf06270 */
[C---:B------:R-:W-:Y:S01]  /*3660*/  VIADD R0, R17.reuse, 0x1 ;  /* 0x0000000111007836 */ /* 0x040fe20000000000 */
[C---:B------:R-:W-:Y:S01]  /*3670*/  IADD3 R4, PT, PT, R17.reuse, 0x2, RZ ;  /* 0x0000000211047810 */ /* 0x040fe20007ffe0ff */
[----:B------:R-:W-:Y:S01]  /*3680*/  BSSY.RECONVERGENT B0, `(.L_x_67) ;  /* 0x000000c000007945 */ /* 0x000fe20003800200 */
[----:B------:R-:W-:Y:S02]  /*3690*/  IADD3 R8, PT, PT, R17, 0x3, RZ ;  /* 0x0000000311087810 */ /* 0x000fe40007ffe0ff */
[----:B------:R-:W-:Y:S02]  /*36a0*/  ISETP.GE.AND P1, PT, R0, UR6, PT ;  /* 0x0000000600007c0c */ /* 0x000fe4000bf26270 */
[----:B------:R-:W-:Y:S02]  /*36b0*/  ISETP.GE.AND P2, PT, R4, UR6, PT ;  /* 0x0000000604007c0c */ /* 0x000fe4000bf46270 */
[----:B------:R-:W-:Y:S01]  /*36c0*/  ISETP.GE.AND P3, PT, R8, UR6, PT ;  /* 0x0000000608007c0c */ /* 0x000fe2000bf66270 */
[----:B-1----:R-:W-:-:S02]  /*36d0*/  IMAD.WIDE.U32 R2, R5, 0x4, R2 ;  /* 0x0000000405027825 */ /* 0x002fc400078e0002 */
[----:B------:R-:W-:Y:S10]  /*36e0*/  @P0 BRA `(.L_x_68) ;  /* 0x0000000000140947 */ /* 0x000ff40003800000 */
[----:B------:R-:W2:Y:S01]  /*36f0*/  LDG.E R0, desc[UR10][R2.64] ;  /* 0x0000000a02007981 */ /* 0x000ea2000c1e1900 */
[----:B------:R-:W1:Y:S01]  /*3700*/  LDCU UR5, c[0x0][0x3a8] ;  /* 0x00007500ff0577ac */ /* 0x000e620008000800 */
[----:B--2---:R-:W-:-:S04]  /*3710*/  FMUL R0, R0, UR4 ;  /* 0x0000000400007c20 */ /* 0x004fc80008400000 */
[----:B-1----:R-:W-:-:S05]  /*3720*/  FFMA R7, R7, UR5, R0 ;  /* 0x0000000507077c23 */ /* 0x002fca0008000000 */
[----:B------:R1:W-:Y:S02]  /*3730*/  STG.E desc[UR10][R2.64], R7 ;  /* 0x0000000702007986 */ /* 0x0003e4000c10190a */
.L_x_68:
[----:B------:R-:W-:Y:S05]  /*3740*/  BSYNC.RECONVERGENT B0 ;  /* 0x0000000000007941 */ /* 0x000fea0003800200 */
.L_x_67:
[----:B------:R-:W-:Y:S04]  /*3750*/  BSSY.RECONVERGENT B0, `(.L_x_69) ;  /* 0x0000007000007945 */ /* 0x000fe80003800200 */
[----:B------:R-:W-:Y:S05]  /*3760*/  @P1 BRA `(.L_x_70) ;  /* 0x0000000000141947 */ /* 0x000fea0003800000 */
[----:B------:R-:W2:Y:S01]  /*3770*/  LDG.E R0, desc[UR10][R2.64+0x4] ;  /* 0x0000040a02007981 */ /* 0x000ea2000c1e1900 */
[----:B------:R-:W3:Y:S01]  /*3780*/  LDCU UR5, c[0x0][0x3a8] ;  /* 0x00007500ff0577ac */ /* 0x000ee20008000800 */
[----:B--2---:R-:W-:-:S04]  /*3790*/  FMUL R5, R0, UR4 ;  /* 0x0000000400057c20 */ /* 0x004fc80008400000 */
[----:B---3--:R-:W-:-:S05]  /*37a0*/  FFMA R5, R6, UR5, R5 ;  /* 0x0000000506057c23 */ /* 0x008fca0008000005 */
[----:B------:R2:W-:Y:S02]  /*37b0*/  STG.E desc[UR10][R2.64+0x4], R5 ;  /* 0x0000040502007986 */ /* 0x0005e4000c10190a */
.L_x_70:
[----:B------:R-:W-:Y:S05]  /*37c0*/  BSYNC.RECONVERGENT B0 ;  /* 0x0000000000007941 */ /* 0x000fea0003800200 */
.L_x_69:
[----:B------:R-:W-:Y:S04]  /*37d0*/  BSSY.RECONVERGENT B0, `(.L_x_71) ;  /* 0x0000007000007945 */ /* 0x000fe80003800200 */
[----:B------:R-:W-:Y:S05]  /*37e0*/  @P2 BRA `(.L_x_72) ;  /* 0x0000000000142947 */ /* 0x000fea0003800000 */
[----:B------:R-:W2:Y:S01]  /*37f0*/  LDG.E R0, desc[UR10][R2.64+0x8] ;  /* 0x0000080a02007981 */ /* 0x000ea2000c1e1900 */
[----:B------:R-:W3:Y:S01]  /*3800*/  LDCU UR5, c[0x0][0x3a8] ;  /* 0x00007500ff0577ac */ /* 0x000ee20008000800 */
[----:B--2---:R-:W-:-:S04]  /*3810*/  FMUL R5, R0, UR4 ;  /* 0x0000000400057c20 */ /* 0x004fc80008400000 */
[----:B---3--:R-:W-:-:S05]  /*3820*/  FFMA R5, R16, UR5, R5 ;  /* 0x0000000510057c23 */ /* 0x008fca0008000005 */
[----:B------:R3:W-:Y:S02]  /*3830*/  STG.E desc[UR10][R2.64+0x8], R5 ;  /* 0x0000080502007986 */ /* 0x0007e4000c10190a */
.L_x_72:
[----:B------:R-:W-:Y:S05]  /*3840*/  BSYNC.RECONVERGENT B0 ;  /* 0x0000000000007941 */ /* 0x000fea0003800200 */
.L_x_71:
[----:B------:R-:W-:Y:S05]  /*3850*/  @P3 EXIT ;  /* 0x000000000000394d */ /* 0x000fea0003800000 */
[----:B------:R-:W2:Y:S01]  /*3860*/  LDG.E R0, desc[UR10][R2.64+0xc] ;  /* 0x00000c0a02007981 */ /* 0x000ea2000c1e1900 */
[----:B------:R-:W4:Y:S01]  /*3870*/  LDCU UR5, c[0x0][0x3a8] ;  /* 0x00007500ff0577ac */ /* 0x000f220008000800 */
[----:B--23--:R-:W-:-:S04]  /*3880*/  FMUL R5, R0, UR4 ;  /* 0x0000000400057c20 */ /* 0x00cfc80008400000 */
[----:B----4-:R-:W-:-:S05]  /*3890*/  FFMA R5, R18, UR5, R5 ;  /* 0x0000000512057c23 */ /* 0x010fca0008000005 */
[----:B------:R-:W-:Y:S01]  /*38a0*/  STG.E desc[UR10][R2.64+0xc], R5 ;  /* 0x00000c0502007986 */ /* 0x000fe2000c10190a */
[----:B------:R-:W-:Y:S05]  /*38b0*/  EXIT ;  /* 0x000000000000794d */ /* 0x000fea0003800000 */
.L_x_66:
[C---:B------:R-:W-:Y:S02]  /*38c0*/  IADD3 R0, PT, PT, R17.reuse, 0x1, RZ ;  /* 0x0000000111007810 */ /* 0x040fe40007ffe0ff */
[C---:B------:R-:W-:Y:S02]  /*38d0*/  IADD3 R2, PT, PT, R17.reuse, 0x2, RZ ;  /* 0x0000000211027810 */ /* 0x040fe40007ffe0ff */
[----:B------:R-:W-:Y:S02]  /*38e0*/  ISETP.GE.AND P1, PT, R0, UR6, PT ;  /* 0x0000000600007c0c */ /* 0x000fe4000bf26270 */
[C---:B------:R-:W-:Y:S02]  /*38f0*/  ISETP.GE.AND P0, PT, R17.reuse, UR6, PT ;  /* 0x0000000611007c0c */ /* 0x040fe4000bf06270 */
[----:B------:R-:W-:Y:S02]  /*3900*/  ISETP.GE.AND P2, PT, R2, UR6, PT ;  /* 0x0000000602007c0c */ /* 0x000fe4000bf46270 */
[----:B------:R-:W1:Y:S01]  /*3910*/  LDC.64 R2, c[0x0][0x390] ;  /* 0x0000e400ff027b82 */ /* 0x000e620000000a00 */
[----:B------:R-:W-:-:S04]  /*3920*/  IADD3 R17, PT, PT, R17, 0x3, RZ ;  /* 0x0000000311117810 */ /* 0x000fc80007ffe0ff */
[----:B------:R-:W-:-:S03]  /*3930*/  ISETP.GE.AND P3, PT, R17, UR6, PT ;  /* 0x0000000611007c0c */ /* 0x000fc6000bf66270 */
[----:B------:R-:W2:Y:S08]  /*3940*/  @!P1 LDC R9, c[0x0][0x3a8] ;  /* 0x0000ea00ff099b82 */ /* 0x000eb00000000800 */
[----:B------:R-:W3:Y:S08]  /*3950*/  @!P0 LDC R0, c[0x0][0x3a8] ;  /* 0x0000ea00ff008b82 */ /* 0x000ef00000000800 */
[----:B------:R-:W4:Y:S01]  /*3960*/  @!P2 LDC R11, c[0x0][0x3a8] ;  /* 0x0000ea00ff0bab82 */ /* 0x000f220000000800 */
[----:B-1----:R-:W-:-:S04]  /*3970*/  IMAD.WIDE.U32 R2, R5, 0x4, R2 ;  /* 0x0000000405027825 */ /* 0x002fc800078e0002 */
[----:B--2---:R-:W-:-:S05]  /*3980*/  @!P1 FMUL R5, R6, R9 ;  /* 0x0000000906059220 */ /* 0x004fca0000400000 */
[----:B------:R1:W-:Y:S01]  /*3990*/  @!P1 STG.E desc[UR10][R2.64+0x4], R5 ;  /* 0x0000040502009986 */ /* 0x0003e2000c10190a */
[----:B---3--:R-:W-:-:S05]  /*39a0*/  @!P0 FMUL R7, R7, R0 ;  /* 0x0000000007078220 */ /* 0x008fca0000400000 */
[----:B------:R1:W-:Y:S01]  /*39b0*/  @!P0 STG.E desc[UR10][R2.64], R7 ;  /* 0x0000000702008986 */ /* 0x0003e2000c10190a */
[----:B----4-:R-:W-:-:S05]  /*39c0*/  @!P2 FMUL R9, R16, R11 ;  /* 0x0000000b1009a220 */ /* 0x010fca0000400000 */
[----:B------:R1:W-:Y:S01]  /*39d0*/  @!P2 STG.E desc[UR10][R2.64+0x8], R9 ;  /* 0x000008090200a986 */ /* 0x0003e2000c10190a */
[----:B------:R-:W-:Y:S05]  /*39e0*/  @P3 EXIT ;  /* 0x000000000000394d */ /* 0x000fea0003800000 */
[----:B------:R-:W1:Y:S02]  /*39f0*/  LDCU UR4, c[0x0][0x3a8] ;  /* 0x00007500ff0477ac */ /* 0x000e640008000800 */
[----:B-1----:R-:W-:-:S05]  /*3a00*/  FMUL R5, R18, UR4 ;  /* 0x0000000412057c20 */ /* 0x002fca0008400000 */
[----:B------:R-:W-:Y:S01]  /*3a10*/  STG.E desc[UR10][R2.64+0xc], R5 ;  /* 0x00000c0502007986 */ /* 0x000fe2000c10190a */
[----:B------:R-:W-:Y:S05]  /*3a20*/  EXIT ;  /* 0x000000000000794d */ /* 0x000fea0003800000 */
.L_x_73:
[----:B------:R-:W-:-:S00]  /*3a30*/  BRA `(.L_x_73) ;  /* 0xfffffffc00fc7947 */ /* 0x000fc0000383ffff */
[----:B------:R-:W-:-:S00]  /*3a40*/  NOP ;  /* 0x0000000000007918 */ /* 0x000fc00000000000 */
        /* <DEDUP_REMOVED lines=11> */
.L_x_172:


//--------------------- .text.steel_gemm_splitk_atomic_kernel --------------------------
	.section	.text.steel_gemm_splitk_atomic_kernel,"ax",@progbits
	.align	128
        .global         steel_gemm_splitk_atomic_kernel
        .type           steel_gemm_splitk_atomic_kernel,@function
        .size           steel_gemm_splitk_atomic_kernel,(.L_x_173 - steel_gemm_splitk_atomic_kernel)
        .other          steel_gemm_splitk_atomic_kernel,@"STO_CUDA_ENTRY STV_DEFAULT"
steel_gemm_splitk_atomic_kernel:
.text.steel_gemm_splitk_atomic_kernel:
[----:B------:R-:W-:Y:S08]  /*0000*/  LDC R1, c[0x0][0x37c] ;  /* 0x0000df00ff017b82 */ /* 0x000ff00000000800 */
[----:B------:R-:W0:Y:S01]  /*0010*/  LDC.64 R2, c[0x0][0x3a0] ;  /* 0x0000e800ff027b82 */ /* 0x000e220000000a00 */
[----:B------:R-:W1:Y:S01]  /*0020*/  LDCU.64 UR8, c[0x0][0x358] ;  /* 0x00006b00ff0877ac */ /* 0x000e620008000a00 */
[----:B------:R-:W-:-:S06]  /*0030*/  MOV R12, RZ ;  /* 0x000000ff000c7202 */ /* 0x000fcc0000000f00 */
[----:B------:R-:W-:Y:S08]  /*0040*/  S2UR UR5, SR_CTAID.Z ;  /* 0x00000000000579c3 */ /* 0x000ff00000002700 */
[----:B------:R-:W2:Y:S01]  /*0050*/  S2UR UR4, SR_CTAID.X ;  /* 0x00000000000479c3 */ /* 0x000ea20000002500 */
[----:B0-----:R-:W-:Y:S02]  /*0060*/  IABS R7, R3 ;  /* 0x0000000300077213 */ /* 0x001fe40000000000 */
[----:B------:R-:W-:-:S02]  /*0070*/  IADD3 R0, PT, PT, R2, -0x1, R3 ;  /* 0xffffffff02007810 */ /* 0x000fc40007ffe003 */
[----:B------:R-:W0:Y:S01]  /*0080*/  I2F.RP R6, R7 ;  /* 0x0000000700067306 */ /* 0x000e220000209400 */
[----:B--2---:R-:W-:-:S07]  /*0090*/  USHF.L.U32 UR4, UR4, 0x6, URZ ;  /* 0x0000000604047899 */ /* 0x004fce00080006ff */
[----:B0-----:R-:W0:Y:S02]  /*00a0*/  MUFU.RCP R6, R6 ;  /* 0x0000000600067308 */ /* 0x001e240000001000 */
[----:B0-----:R-:W-:-:S06]  /*00b0*/  IADD3 R4, PT, PT, R6, 0xffffffe, RZ ;  /* 0x0ffffffe06047810 */ /* 0x001fcc0007ffe0ff */
[----:B------:R0:W2:Y:S02]  /*00c0*/  F2I.FTZ.U32.TRUNC.NTZ R5, R4 ;  /* 0x0000000400057305 */ /* 0x0000a4000021f000 */
[----:B0-----:R-:W-:Y:S01]  /*00d0*/  HFMA2 R4, -RZ, RZ, 0, 0 ;  /* 0x00000000ff047431 */ /* 0x001fe200000001ff */
[----:B--2---:R-:W-:-:S05]  /*00e0*/  IADD3 R8, PT, PT, RZ, -R5, RZ ;  /* 0x80000005ff087210 */ /* 0x004fca0007ffe0ff */
[----:B------:R-:W-:Y:S01]  /*00f0*/  IMAD R9, R8, R7, RZ ;  /* 0x0000000708097224 */ /* 0x000fe200078e02ff */
[----:B------:R-:W-:Y:S02]  /*0100*/  IABS R8, R0 ;  /* 0x0000000000087213 */ /* 0x000fe40000000000 */
[----:B------:R-:W-:Y:S01]  /*0110*/  LOP3.LUT R0, R0, R3, RZ, 0x3c, !PT ;  /* 0x0000000300007212 */ /* 0x000fe200078e3cff */
[----:B------:R-:W-:Y:S02]  /*0120*/  IMAD.HI.U32 R5, R5, R9, R4 ;  /* 0x0000000905057227 */ /* 0x000fe400078e0004 */
[----:B------:R-:W0:Y:S01]  /*0130*/  S2R R9, SR_TID.X ;  /* 0x0000000000097919 */ /* 0x000e220000002100 */
[----:B------:R-:W-:-:S03]  /*0140*/  ISETP.GE.AND P2, PT, R0, RZ, PT ;  /* 0x000000ff0000720c */ /* 0x000fc60003f46270 */
[----:B------:R-:W-:-:S05]  /*0150*/  IMAD.HI.U32 R5, R5, R8, RZ ;  /* 0x0000000805057227 */ /* 0x000fca00078e00ff */
[----:B------:R-:W-:-:S05]  /*0160*/  IADD3 R6, PT, PT, -R5, RZ, RZ ;  /* 0x000000ff05067210 */ /* 0x000fca0007ffe1ff */
[----:B------:R-:W-:-:S05]  /*0170*/  IMAD R4, R7, R6, R8 ;  /* 0x0000000607047224 */ /* 0x000fca00078e0208 */
[----:B------:R-:W-:-:S13]  /*0180*/  ISETP.GT.U32.AND P1, PT, R7, R4, PT ;  /* 0x000000040700720c */ /* 0x000fda0003f24070 */
[-C--:B------:R-:W-:Y:S01]  /*0190*/  @!P1 IADD3 R4, PT, PT, R4, -R7.reuse, RZ ;  /* 0x8000000704049210 */ /* 0x080fe20007ffe0ff */
[----:B------:R-:W-:Y:S01]  /*01a0*/  @!P1 VIADD R5, R5, 0x1 ;  /* 0x0000000105059836 */ /* 0x000fe20000000000 */
[----:B------:R-:W-:Y:S02]  /*01b0*/  ISETP.NE.AND P1, PT, R3, RZ, PT ;  /* 0x000000ff0300720c */ /* 0x000fe40003f25270 */
[----:B------:R-:W-:Y:S02]  /*01c0*/  ISETP.GE.U32.AND P0, PT, R4, R7, PT ;  /* 0x000000070400720c */ /* 0x000fe40003f06070 */
[----:B------:R-:W-:Y:S01]  /*01d0*/  CS2R R6, SRZ ;  /* 0x0000000000067805 */ /* 0x000fe2000001ff00 */
[----:B------:R-:W2:Y:S01]  /*01e0*/  S2R R4, SR_CTAID.Y ;  /* 0x0000000000047919 */ /* 0x000ea20000002600 */
[----:B0-----:R-:W-:-:S04]  /*01f0*/  SHF.R.U32.HI R14, RZ, 0x4, R9 ;  /* 0x00000004ff0e7819 */ /* 0x001fc80000011609 */
[----:B------:R-:W-:-:S05]  /*0200*/  LOP3.LUT R14, R14, UR4, RZ, 0xfc, !PT ;  /* 0x000000040e0e7c12 */ /* 0x000fca000f8efcff */
[----:B------:R-:W-:-:S04]  /*0210*/  @P0 IADD3 R5, PT, PT, R5, 0x1, RZ ;  /* 0x0000000105050810 */ /* 0x000fc80007ffe0ff */
[----:B------:R-:W-:Y:S02]  /*0220*/  @!P2 IADD3 R5, PT, PT, -R5, RZ, RZ ;  /* 0x000000ff0505a210 */ /* 0x000fe40007ffe1ff */
[----:B------:R-:W-:Y:S01]  /*0230*/  @!P1 LOP3.LUT R5, RZ, R3, RZ, 0x33, !PT ;  /* 0x00000003ff059212 */ /* 0x000fe200078e33ff */
[----:B------:R-:W-:-:S04]  /*0240*/  IMAD.MOV.U32 R3, RZ, RZ, RZ ;  /* 0x000000ffff037224 */ /* 0x000fc800078e00ff */
[----:B------:R-:W-:-:S05]  /*0250*/  IMAD R8, R5, UR5, RZ ;  /* 0x0000000505087c24 */ /* 0x000fca000f8e02ff */
[C---:B------:R-:W-:Y:S02]  /*0260*/  VIADDMNMX R0, R8.reuse, R5, R2, PT ;  /* 0x0000000508007246 */ /* 0x040fe40003800102 */
[----:B------:R-:W-:Y:S02]  /*0270*/  SHF.L.U32 R2, R9, 0x2, RZ ;  /* 0x0000000209027819 */ /* 0x000fe400000006ff */
[----:B------:R-:W-:Y:S02]  /*0280*/  ISETP.GE.AND P0, PT, R8, R0, PT ;  /* 0x000000000800720c */ /* 0x000fe40003f06270 */
[----:B--2---:R-:W-:-:S04]  /*0290*/  SHF.L.U32 R5, R4, 0x6, RZ ;  /* 0x0000000604057819 */ /* 0x004fc800000006ff */
[----:B------:R-:W-:-:S07]  /*02a0*/  LOP3.LUT R13, R5, 0x3c, R2, 0xf8, !PT ;  /* 0x0000003c050d7812 */ /* 0x000fce00078ef802 */
[----:B-1----:R-:W-:Y:S05]  /*02b0*/  @P0 BRA `(.L_x_74) ;  /* 0x0000002000a00947 */ /* 0x002fea0003800000 */
[----:B------:R-:W0:Y:S01]  /*02c0*/  S2UR UR6, SR_CgaCtaId ;  /* 0x00000000000679c3 */ /* 0x000e220000008800 */
[----:B------:R-:W-:Y:S01]  /*02d0*/  UMOV UR5, 0x400 ;  /* 0x0000040000057882 */ /* 0x000fe20000000000 */
[----:B------:R-:W-:Y:S01]  /*02e0*/  LOP3.LUT R4, R9, 0x3f, RZ, 0xc0, !PT ;  /* 0x0000003f09047812 */ /* 0x000fe200078ec0ff */
[----:B------:R-:W-:Y:S01]  /*02f0*/  UIADD3 UR5, UPT, UPT, UR5, 0x2100, URZ ;  /* 0x0000210005057890 */ /* 0x000fe2000fffe0ff */
[----:B------:R-:W-:Y:S02]  /*0300*/  LOP3.LUT R9, R2, 0xfc, RZ, 0xc0, !PT ;  /* 0x000000fc02097812 */ /* 0x000fe400078ec0ff */
[----:B------:R-:W-:Y:S02]  /*0310*/  IADD3 R2, PT, PT, R5, R4, RZ ;  /* 0x0000000405027210 */ /* 0x000fe40007ffe0ff */
[----:B------:R-:W-:Y:S01]  /*0320*/  MOV R12, RZ ;  /* 0x000000ff000c7202 */ /* 0x000fe20000000f00 */
[----:B0-----:R-:W-:-:S06]  /*0330*/  ULEA UR5, UR6, UR5, 0x18 ;  /* 0x0000000506057291 */ /* 0x001fcc000f8ec0ff */
[----:B------:R-:W-:-:S07]  /*0340*/  IADD3 R4, PT, PT, R9, UR5, RZ ;  /* 0x0000000509047c10 */ /* 0x000fce000fffe0ff */
.L_x_111:
[----:B------:R-:W0:Y:S01]  /*0350*/  S2R R5, SR_TID.X ;  /* 0x0000000000057919 */ /* 0x000e220000002100 */
[----:B------:R-:W-:Y:S01]  /*0360*/  BSSY.RECONVERGENT B0, `(.L_x_75) ;  /* 0x000003f000007945 */ /* 0x000fe20003800200 */
[--C-:B0-----:R-:W-:Y:S01]  /*0370*/  SHF.R.U32.HI R9, RZ, 0x8, R5.reuse ;  /* 0x00000008ff097819 */ /* 0x101fe20000011605 */
[----:B------:R-:W-:-:S03]  /*0380*/  IMAD.MOV.U32 R22, RZ, RZ, R5 ;  /* 0x000000ffff167224 */ /* 0x000fc600078e0005 */
[----:B------:R-:W-:-:S04]  /*0390*/  IADD3 R9, PT, PT, -R9, RZ, RZ ;  /* 0x000000ff09097210 */ /* 0x000fc80007ffe1ff */
[----:B------:R-:W-:Y:S02]  /*03a0*/  LOP3.LUT R16, R9, 0x3, RZ, 0xc0, !PT ;  /* 0x0000000309107812 */ /* 0x000fe400078ec0ff */
[----:B------:R-:W-:Y:S02]  /*03b0*/  IADD3 R9, PT, PT, R8, 0x20, RZ ;  /* 0x0000002008097810 */ /* 0x000fe40007ffe0ff */
[----:B------:R-:W-:Y:S02]  /*03c0*/  ISETP.NE.AND P0, PT, R16, RZ, PT ;  /* 0x000000ff1000720c */ /* 0x000fe40003f05270 */
[----:B------:R-:W-:-:S04]  /*03d0*/  VIMNMX R11, PT, PT, R0, R9, PT ;  /* 0x00000009000b7248 */ /* 0x000fc80003fe0100 */
[----:B------:R-:W-:-:S07]  /*03e0*/  IADD3 R10, PT, PT, R11, -R8, RZ ;  /* 0x800000080b0a7210 */ /* 0x000fce0007ffe0ff */
[----:B------:R-:W-:Y:S05]  /*03f0*/  @!P0 BRA `(.L_x_76) ;  /* 0x0000000000d48947 */ /* 0x000fea0003800000 */
[----:B------:R-:W0:Y:S01]  /*0400*/  LDC R17, c[0x0][0x398] ;  /* 0x0000e600ff117b82 */ /* 0x000e220000000800 */
[----:B------:R-:W-:Y:S01]  /*0410*/  LOP3.LUT R19, R5, 0x1f, RZ, 0xc0, !PT ;  /* 0x0000001f05137812 */ /* 0x000fe200078ec0ff */
[----:B------:R-:W-:Y:S01]  /*0420*/  HFMA2 R20, -RZ, RZ, 0, 0 ;  /* 0x00000000ff147431 */ /* 0x000fe200000001ff */
[----:B------:R-:W-:Y:S02]  /*0430*/  SHF.R.U32.HI R21, RZ, 0x5, R5 ;  /* 0x00000005ff157819 */ /* 0x000fe40000011605 */
[----:B------:R-:W-:Y:S02]  /*0440*/  ISETP.GE.AND P0, PT, R19, R10, PT ;  /* 0x0000000a1300720c */ /* 0x000fe40003f06270 */
[----:B------:R-:W-:Y:S02]  /*0450*/  IADD3 R18, PT, PT, R21, UR4, RZ ;  /* 0x0000000415127c10 */ /* 0x000fe4000fffe0ff */
[----:B------:R-:W-:Y:S02]  /*0460*/  IADD3 R15, PT, PT, R19, R8, RZ ;  /* 0x00000008130f7210 */ /* 0x000fe40007ffe0ff */
[----:B0-----:R-:W-:-:S13]  /*0470*/  ISETP.GE.OR P1, PT, R18, R17, P0 ;  /* 0x000000111200720c */ /* 0x001fda0000726670 */
[----:B------:R-:W0:Y:S08]  /*0480*/  @!P1 LDC R23, c[0x0][0x3a0] ;  /* 0x0000e800ff179b82 */ /* 0x000e300000000800 */
[----:B------:R-:W1:Y:S01]  /*0490*/  @!P1 LDC.64 R10, c[0x0][0x380] ;  /* 0x0000e000ff0a9b82 */ /* 0x000e620000000a00 */
[----:B0-----:R-:W-:-:S04]  /*04a0*/  @!P1 IMAD R23, R18, R23, R15 ;  /* 0x0000001712179224 */ /* 0x001fc800078e020f */
[----:B-1----:R-:W-:-:S05]  /*04b0*/  @!P1 IMAD.WIDE R10, R23, 0x4, R10 ;  /* 0x00000004170a9825 */ /* 0x002fca00078e020a */
[----:B------:R-:W2:Y:S01]  /*04c0*/  @!P1 LDG.E.CONSTANT R20, desc[UR8][R10.64] ;  /* 0x000000080a149981 */ /* 0x000ea2000c1e9900 */
[----:B------:R-:W-:Y:S02]  /*04d0*/  MOV R18, 0x400 ;  /* 0x0000040000127802 */ /* 0x000fe40000000f00 */
[----:B------:R-:W-:Y:S01]  /*04e0*/  ISETP.NE.AND P1, PT, R16, 0x1, PT ;  /* 0x000000011000780c */ /* 0x000fe20003f25270 */
[----:B------:R-:W0:Y:S02]  /*04f0*/  S2R R23, SR_CgaCtaId ;  /* 0x0000000000177919 */ /* 0x000e240000008800 */
[----:B0-----:R-:W-:-:S05]  /*0500*/  LEA R18, R23, R18, 0x18 ;  /* 0x0000001217127211 */ /* 0x001fca00078ec0ff */
[----:B------:R-:W-:-:S05]  /*0510*/  IMAD R22, R21, 0x84, R18 ;  /* 0x0000008415167824 */ /* 0x000fca00078e0212 */
[----:B------:R-:W-:Y:S01]  /*0520*/  LEA R21, R19, R22, 0x2 ;  /* 0x0000001613157211 */ /* 0x000fe200078e10ff */
[----:B------:R-:W-:-:S04]  /*0530*/  VIADD R22, R5, 0x100 ;  /* 0x0000010005167836 */ /* 0x000fc80000000000 */
[----:B--2---:R0:W-:Y:S01]  /*0540*/  STS [R21], R20 ;  /* 0x0000001415007388 */ /* 0x0041e20000000800 */
[----:B------:R-:W-:Y:S05]  /*0550*/  @!P1 BRA `(.L_x_76) ;  /* 0x00000000007c9947 */ /* 0x000fea0003800000 */
[----:B0-----:R-:W-:-:S04]  /*0560*/  SHF.R.U32.HI R21, RZ, 0x5, R22 ;  /* 0x00000005ff157819 */ /* 0x001fc80000011616 */
[----:B------:R-:W-:-:S04]  /*0570*/  IADD3 R20, PT, PT, R21, UR4, RZ ;  /* 0x0000000415147c10 */ /* 0x000fc8000fffe0ff */
[----:B------:R-:W-:-:S13]  /*0580*/  ISETP.GE.OR P1, PT, R20, R17, P0 ;  /* 0x000000111400720c */ /* 0x000fda0000726670 */
[----:B------:R-:W0:Y:S08]  /*0590*/  @!P1 LDC R23, c[0x0][0x3a0] ;  /* 0x0000e800ff179b82 */ /* 0x000e300000000800 */
[----:B------:R-:W1:Y:S01]  /*05a0*/  @!P1 LDC.64 R10, c[0x0][0x380] ;  /* 0x0000e000ff0a9b82 */ /* 0x000e620000000a00 */
[----:B0-----:R-:W-:Y:S01]  /*05b0*/  @!P1 IMAD R23, R20, R23, R15 ;  /* 0x0000001714179224 */ /* 0x001fe200078e020f */
[----:B------:R-:W-:-:S03]  /*05c0*/  MOV R20, RZ ;  /* 0x000000ff00147202 */ /* 0x000fc60000000f00 */
[----:B-1----:R-:W-:-:S05]  /*05d0*/  @!P1 IMAD.WIDE R10, R23, 0x4, R10 ;  /* 0x00000004170a9825 */ /* 0x002fca00078e020a */
[----:B------:R-:W2:Y:S01]  /*05e0*/  @!P1 LDG.E.CONSTANT R20, desc[UR8][R10.64] ;  /* 0x000000080a149981 */ /* 0x000ea2000c1e9900 */
[----:B------:R-:W-:Y:S01]  /*05f0*/  IMAD R22, R21, 0x84, R18 ;  /* 0x0000008415167824 */ /* 0x000fe200078e0212 */
[----:B------:R-:W-:-:S04]  /*0600*/  ISETP.NE.AND P1, PT, R16, 0x2, PT ;  /* 0x000000021000780c */ /* 0x000fc80003f25270 */
[----:B------:R-:W-:Y:S02]  /*0610*/  LEA R21, R19, R22, 0x2 ;  /* 0x0000001613157211 */ /* 0x000fe400078e10ff */
[----:B------:R-:W-:-:S03]  /*0620*/  IADD3 R22, PT, PT, R5, 0x200, RZ ;  /* 0x0000020005167810 */ /* 0x000fc60007ffe0ff */
[----:B--2---:R1:W-:Y:S04]  /*0630*/  STS [R21], R20 ;  /* 0x0000001415007388 */ /* 0x0043e80000000800 */
[----:B------:R-:W-:Y:S05]  /*0640*/  @!P1 BRA `(.L_x_76) ;  /* 0x0000000000409947 */ /* 0x000fea0003800000 */
[----:B------:R-:W-:Y:S01]  /*0650*/  SHF.R.U32.HI R11, RZ, 0x5, R22 ;  /* 0x00000005ff0b7819 */ /* 0x000fe20000011616 */
[----:B------:R-:W-:Y:S01]  /*0660*/  BSSY.RECONVERGENT B1, `(.L_x_77) ;  /* 0x000000c000017945 */ /* 0x000fe20003800200 */
[----:B------:R-:W-:Y:S02]  /*0670*/  MOV R10, RZ ;  /* 0x000000ff000a7202 */ /* 0x000fe40000000f00 */
[C---:B------:R-:W-:Y:S01]  /*0680*/  IADD3 R16, PT, PT, R11.reuse, UR4, RZ ;  /* 0x000000040b107c10 */ /* 0x040fe2000fffe0ff */
[----:B------:R-:W-:-:S03]  /*0690*/  IMAD R18, R11, 0x84, R18 ;  /* 0x000000840b127824 */ /* 0x000fc600078e0212 */
[----:B------:R-:W-:Y:S01]  /*06a0*/  ISETP.GE.OR P0, PT, R16, R17, P0 ;  /* 0x000000111000720c */ /* 0x000fe20000706670 */
[----:B------:R-:W-:-:S12]  /*06b0*/  IMAD R19, R19, 0x4, R18 ;  /* 0x0000000413137824 */ /* 0x000fd800078e0212 */
[----:B------:R-:W-:Y:S05]  /*06c0*/  @P0 BRA `(.L_x_78) ;  /* 0x0000000000140947 */ /* 0x000fea0003800000 */
[----:B------:R-:W0:Y:S01]  /*06d0*/  LDC.64 R10, c[0x0][0x380] ;  /* 0x0000e000ff0a7b82 */ /* 0x000e220000000a00 */
[----:B------:R-:W2:Y:S02]  /*06e0*/  LDCU UR5, c[0x0][0x3a0] ;  /* 0x00007400ff0577ac */ /* 0x000ea40008000800 */
[----:B--2---:R-:W-:-:S04]  /*06f0*/  IMAD R15, R16, UR5, R15 ;  /* 0x00000005100f7c24 */ /* 0x004fc8000f8e020f */
[----:B0-----:R-:W-:-:S06]  /*0700*/  IMAD.WIDE R10, R15, 0x4, R10 ;  /* 0x000000040f0a7825 */ /* 0x001fcc00078e020a */
[----:B------:R0:W5:Y:S02]  /*0710*/  LDG.E.CONSTANT R10, desc[UR8][R10.64] ;  /* 0x000000080a0a7981 */ /* 0x000164000c1e9900 */
.L_x_78:
[----:B------:R-:W-:Y:S05]  /*0720*/  BSYNC.RECONVERGENT B1 ;  /* 0x0000000000017941 */ /* 0x000fea0003800200 */
.L_x_77:
[----:B-----5:R2:W-:Y:S01]  /*0730*/  STS [R19], R10 ;  /* 0x0000000a13007388 */ /* 0x0205e20000000800 */
[----:B------:R-:W-:-:S07]  /*0740*/  IADD3 R22, PT, PT, R5, 0x300, RZ ;  /* 0x0000030005167810 */ /* 0x000fce0007ffe0ff */
.L_x_76:
[----:B------:R-:W-:Y:S05]  /*0750*/  BSYNC.RECONVERGENT B0 ;  /* 0x0000000000007941 */ /* 0x000fea0003800200 */
.L_x_75:
[----:B------:R-:W3:Y:S01]  /*0760*/  S2UR UR6, SR_CgaCtaId ;  /* 0x00000000000679c3 */ /* 0x000ee20000008800 */
[----:B------:R-:W-:Y:S01]  /*0770*/  VIMNMX R9, PT, PT, R0, R9, PT ;  /* 0x0000000900097248 */ /* 0x000fe20003fe0100 */
[----:B------:R-:W4:Y:S01]  /*0780*/  LDCU UR7, c[0x0][0x3a0] ;  /* 0x00007400ff0777ac */ /* 0x000f220008000800 */
[----:B0-----:R-:W-:Y:S01]  /*0790*/  LOP3.LUT R11, R5, 0x1f, RZ, 0xc0, !PT ;  /* 0x0000001f050b7812 */ /* 0x001fe200078ec0ff */
[----:B------:R-:W-:Y:S01]  /*07a0*/  BSSY.RECONVERGENT B0, `(.L_x_79) ;  /* 0x0000043000007945 */ /* 0x000fe20003800200 */
[----:B--2---:R-:W-:Y:S01]  /*07b0*/  IADD3 R10, PT, PT, R9, -R8, RZ ;  /* 0x80000008090a7210 */ /* 0x004fe20007ffe0ff */
[----:B------:R-:W-:Y:S01]  /*07c0*/  UMOV UR5, 0x400 ;  /* 0x0000040000057882 */ /* 0x000fe20000000000 */
[C---:B------:R-:W-:Y:S01]  /*07d0*/  IADD3 R5, PT, PT, R22.reuse, 0x300, RZ ;  /* 0x0000030016057810 */ /* 0x040fe20007ffe0ff */
[----:B------:R-:W0:Y:S01]  /*07e0*/  LDCU UR10, c[0x0][0x398] ;  /* 0x00007300ff0a77ac */ /* 0x000e220008000800 */
[----:B------:R-:W-:Y:S01]  /*07f0*/  ISETP.GE.AND P1, PT, R11, R10, PT ;  /* 0x0000000a0b00720c */ /* 0x000fe20003f26270 */
[C---:B------:R-:W-:Y:S01]  /*0800*/  VIADD R10, R22.reuse, 0x100 ;  /* 0x00000100160a7836 */ /* 0x040fe20000000000 */
[----:B------:R-:W-:-:S02]  /*0810*/  IADD3 R9, PT, PT, R22, 0x200, RZ ;  /* 0x0000020016097810 */ /* 0x000fc40007ffe0ff */
[----:B------:R-:W-:Y:S02]  /*0820*/  SHF.R.U32.HI R23, RZ, 0x5, R22 ;  /* 0x00000005ff177819 */ /* 0x000fe40000011616 */
[----:B------:R-:W-:Y:S02]  /*0830*/  SHF.R.U32.HI R5, RZ, 0x5, R5 ;  /* 0x00000005ff057819 */ /* 0x000fe40000011605 */
[----:B------:R-:W-:Y:S02]  /*0840*/  SHF.R.U32.HI R17, RZ, 0x5, R9 ;  /* 0x00000005ff117819 */ /* 0x000fe40000011609 */
[----:B-1----:R-:W-:Y:S02]  /*0850*/  SHF.R.U32.HI R21, RZ, 0x5, R10 ;  /* 0x00000005ff157819 */ /* 0x002fe4000001160a */
[----:B------:R-:W-:Y:S02]  /*0860*/  IADD3 R24, PT, PT, R11, R8, RZ ;  /* 0x000000080b187210 */ /* 0x000fe40007ffe0ff */
[----:B------:R-:W-:Y:S01]  /*0870*/  IADD3 R15, PT, PT, R23, UR4, RZ ;  /* 0x00000004170f7c10 */ /* 0x000fe2000fffe0ff */
[----:B---3--:R-:W-:Y:S01]  /*0880*/  ULEA UR5, UR6, UR5, 0x18 ;  /* 0x0000000506057291 */ /* 0x008fe2000f8ec0ff */
[----:B------:R-:W-:-:S02]  /*0890*/  IADD3 R9, PT, PT, R5, UR4, RZ ;  /* 0x0000000405097c10 */ /* 0x000fc4000fffe0ff */
[----:B------:R-:W-:Y:S01]  /*08a0*/  IADD3 R10, PT, PT, R17, UR4, RZ ;  /* 0x00000004110a7c10 */ /* 0x000fe2000fffe0ff */
[--C-:B----4-:R-:W-:Y:S02]  /*08b0*/  IMAD R18, R15, UR7, R24.reuse ;  /* 0x000000070f127c24 */ /* 0x110fe4000f8e0218 */
[----:B------:R-:W-:Y:S01]  /*08c0*/  LEA R16, R11, UR5, 0x2 ;  /* 0x000000050b107c11 */ /* 0x000fe2000f8e10ff */
[----:B------:R-:W-:Y:S01]  /*08d0*/  IMAD R27, R9, UR7, R24 ;  /* 0x00000007091b7c24 */ /* 0x000fe2000f8e0218 */
[----:B------:R-:W-:-:S03]  /*08e0*/  IADD3 R11, PT, PT, R21, UR4, RZ ;  /* 0x00000004150b7c10 */ /* 0x000fc6000fffe0ff */
[--C-:B------:R-:W-:Y:S02]  /*08f0*/  IMAD R19, R5, 0x84, R16.reuse ;  /* 0x0000008405137824 */ /* 0x100fe400078e0210 */
[--C-:B------:R-:W-:Y:S02]  /*0900*/  IMAD R5, R23, 0x84, R16.reuse ;  /* 0x0000008417057824 */ /* 0x100fe400078e0210 */
[--C-:B------:R-:W-:Y:S02]  /*0910*/  IMAD R20, R17, 0x84, R16.reuse ;  /* 0x0000008411147824 */ /* 0x100fe400078e0210 */
[----:B------:R-:W-:Y:S02]  /*0920*/  IMAD R21, R21, 0x84, R16 ;  /* 0x0000008415157824 */ /* 0x000fe400078e0210 */
[--C-:B------:R-:W-:Y:S02]  /*0930*/  IMAD R23, R10, UR7, R24.reuse ;  /* 0x000000070a177c24 */ /* 0x100fe4000f8e0218 */
[----:B0-----:R-:W-:-:S07]  /*0940*/  IMAD R25, R11, UR7, R24 ;  /* 0x000000070b197c24 */ /* 0x001fce000f8e0218 */
.L_x_80:
[----:B------:R-:W-:Y:S01]  /*0950*/  ISETP.GE.OR P0, PT, R15, UR10, P1 ;  /* 0x0000000a0f007c0c */ /* 0x000fe20008f06670 */
[----:B------:R-:W-:-:S12]  /*0960*/  IMAD.MOV.U32 R24, RZ, RZ, RZ ;  /* 0x000000ffff187224 */ /* 0x000fd800078e00ff */
[----:B------:R-:W0:Y:S02]  /*0970*/  @!P0 LDC.64 R16, c[0x0][0x380] ;  /* 0x0000e000ff108b82 */ /* 0x000e240000000a00 */
[----:B0-----:R-:W-:-:S05]  /*0980*/  @!P0 IMAD.WIDE R16, R18, 0x4, R16 ;  /* 0x0000000412108825 */ /* 0x001fca00078e0210 */
[----:B------:R0:W2:Y:S01]  /*0990*/  @!P0 LDG.E.CONSTANT R24, desc[UR8][R16.64] ;  /* 0x0000000810188981 */ /* 0x0000a2000c1e9900 */
[----:B------:R-:W-:Y:S01]  /*09a0*/  ISETP.GE.OR P0, PT, R11, UR10, P1 ;  /* 0x0000000a0b007c0c */ /* 0x000fe20008f06670 */
[----:B------:R-:W-:-:S12]  /*09b0*/  HFMA2 R26, -RZ, RZ, 0, 0 ;  /* 0x00000000ff1a7431 */ /* 0x000fd800000001ff */
[----:B0-----:R-:W0:Y:S02]  /*09c0*/  @!P0 LDC.64 R16, c[0x0][0x380] ;  /* 0x0000e000ff108b82 */ /* 0x001e240000000a00 */
[----:B0-----:R-:W-:-:S05]  /*09d0*/  @!P0 IMAD.WIDE R28, R25, 0x4, R16 ;  /* 0x00000004191c8825 */ /* 0x001fca00078e0210 */
[----:B------:R0:W3:Y:S01]  /*09e0*/  @!P0 LDG.E.CONSTANT R26, desc[UR8][R28.64] ;  /* 0x000000081c1a8981 */ /* 0x0000e2000c1e9900 */
[----:B------:R-:W-:-:S13]  /*09f0*/  ISETP.GE.OR P0, PT, R10, UR10, P1 ;  /* 0x0000000a0a007c0c */ /* 0x000fda0008f06670 */
[----:B------:R-:W0:Y:S02]  /*0a00*/  @!P0 LDC.64 R16, c[0x0][0x380] ;  /* 0x0000e000ff108b82 */ /* 0x000e240000000a00 */
[----:B0-----:R-:W-:Y:S01]  /*0a10*/  @!P0 IMAD.WIDE R28, R23, 0x4, R16 ;  /* 0x00000004171c8825 */ /* 0x001fe200078e0210 */
[----:B--2---:R0:W-:Y:S02]  /*0a20*/  STS [R5], R24 ;  /* 0x0000001805007388 */ /* 0x0041e40000000800 */
[----:B0-----:R-:W-:-:S06]  /*0a30*/  MOV R24, RZ ;  /* 0x000000ff00187202 */ /* 0x001fcc0000000f00 */
[----:B------:R0:W2:Y:S01]  /*0a40*/  @!P0 LDG.E.CONSTANT R24, desc[UR8][R28.64] ;  /* 0x000000081c188981 */ /* 0x0000a2000c1e9900 */
[----:B------:R-:W-:-:S13]  /*0a50*/  ISETP.GE.OR P0, PT, R9, UR10, P1 ;  /* 0x0000000a09007c0c */ /* 0x000fda0008f06670 */
[----:B------:R-:W1:Y:S01]  /*0a60*/  @!P0 LDC.64 R16, c[0x0][0x380] ;  /* 0x0000e000ff108b82 */ /* 0x000e620000000a00 */
[----:B0-----:R-:W-:Y:S02]  /*0a70*/  HFMA2 R28, -RZ, RZ, 0, 0 ;  /* 0x00000000ff1c7431 */ /* 0x001fe400000001ff */
[----:B-1----:R-:W-:-:S05]  /*0a80*/  @!P0 IMAD.WIDE R16, R27, 0x4, R16 ;  /* 0x000000041b108825 */ /* 0x002fca00078e0210 */
[----:B------:R0:W4:Y:S01]  /*0a90*/  @!P0 LDG.E.CONSTANT R28, desc[UR8][R16.64] ;  /* 0x00000008101c8981 */ /* 0x000122000c1e9900 */
[C---:B------:R-:W-:Y:S01]  /*0aa0*/  ISETP.GE.U32.AND P0, PT, R22.reuse, 0x400, PT ;  /* 0x000004001600780c */ /* 0x040fe20003f06070 */
[----:B0-----:R-:W0:Y:S02]  /*0ab0*/  LDC R16, c[0x0][0x3a0] ;  /* 0x0000e800ff107b82 */ /* 0x001e240000000800 */
[----:B---3--:R1:W-:Y:S01]  /*0ac0*/  STS [R21], R26 ;  /* 0x0000001a15007388 */ /* 0x0083e20000000800 */
[----:B------:R-:W-:Y:S01]  /*0ad0*/  IADD3 R22, PT, PT, R22, 0x400, RZ ;  /* 0x0000040016167810 */ /* 0x000fe20007ffe0ff */
[----:B------:R-:W-:Y:S01]  /*0ae0*/  VIADD R15, R15, 0x20 ;  /* 0x000000200f0f7836 */ /* 0x000fe20000000000 */
[----:B------:R-:W-:Y:S02]  /*0af0*/  IADD3 R9, PT, PT, R9, 0x20, RZ ;  /* 0x0000002009097810 */ /* 0x000fe40007ffe0ff */
[----:B------:R-:W-:Y:S02]  /*0b00*/  IADD3 R10, PT, PT, R10, 0x20, RZ ;  /* 0x000000200a0a7810 */ /* 0x000fe40007ffe0ff */
[----:B------:R-:W-:-:S02]  /*0b10*/  IADD3 R11, PT, PT, R11, 0x20, RZ ;  /* 0x000000200b0b7810 */ /* 0x000fc40007ffe0ff */
[----:B------:R-:W-:Y:S02]  /*0b20*/  IADD3 R5, PT, PT, R5, 0x1080, RZ ;  /* 0x0000108005057810 */ /* 0x000fe40007ffe0ff */
[----:B-1----:R-:W-:Y:S02]  /*0b30*/  IADD3 R21, PT, PT, R21, 0x1080, RZ ;  /* 0x0000108015157810 */ /* 0x002fe40007ffe0ff */
[C---:B0-----:R-:W-:Y:S01]  /*0b40*/  LEA R27, R16.reuse, R27, 0x5 ;  /* 0x0000001b101b7211 */ /* 0x041fe200078e28ff */
[C---:B------:R-:W-:Y:S01]  /*0b50*/  IMAD R25, R16.reuse, 0x20, R25 ;  /* 0x0000002010197824 */ /* 0x040fe200078e0219 */
        /* <DEDUP_REMOVED lines=8> */
.L_x_79:
[----:B------:R-:W0:Y:S01]  /*0be0*/  S2R R9, SR_TID.X ;  /* 0x0000000000097919 */ /* 0x000e220000002100 */
[----:B------:R-:W-:Y:S01]  /*0bf0*/  BSSY.RECONVERGENT B0, `(.L_x_81) ;  /* 0x000003d000007945 */ /* 0x000fe20003800200 */
[----:B0-----:R-:W-:Y:S02]  /*0c00*/  SHF.R.U32.HI R5, RZ, 0x8, R9 ;  /* 0x00000008ff057819 */ /* 0x001fe40000011609 */
[----:B------:R-:W-:Y:S02]  /*0c10*/  MOV R15, R9 ;  /* 0x00000009000f7202 */ /* 0x000fe40000000f00 */
[----:B------:R-:W-:-:S04]  /*0c20*/  IADD3 R5, PT, PT, -R5, RZ, RZ ;  /* 0x000000ff05057210 */ /* 0x000fc80007ffe1ff */
[----:B------:R-:W-:Y:S01]  /*0c30*/  LOP3.LUT R16, R5, 0x3, RZ, 0xc0, !PT ;  /* 0x0000000305107812 */ /* 0x000fe200078ec0ff */
[----:B------:R-:W-:-:S03]  /*0c40*/  VIADD R5, R8, 0x20 ;  /* 0x0000002008057836 */ /* 0x000fc60000000000 */
[----:B------:R-:W-:-:S13]  /*0c50*/  ISETP.NE.AND P0, PT, R16, RZ, PT ;  /* 0x000000ff1000720c */ /* 0x000fda0003f05270 */
[----:B------:R-:W-:Y:S05]  /*0c60*/  @!P0 BRA `(.L_x_82) ;  /* 0x0000000000d48947 */ /* 0x000fea0003800000 */
[----:B------:R-:W0:Y:S01]  /*0c70*/  LDC R17, c[0x0][0x39c] ;  /* 0x0000e700ff117b82 */ /* 0x000e220000000800 */
[----:B------:R-:W-:Y:S01]  /*0c80*/  VIMNMX R11, PT, PT, R0, R5, PT ;  /* 0x00000005000b7248 */ /* 0x000fe20003fe0100 */
[----:B------:R-:W-:Y:S01]  /*0c90*/  HFMA2 R21, -RZ, RZ, 0, 0 ;  /* 0x00000000ff157431 */ /* 0x000fe200000001ff */
[----:B------:R-:W-:Y:S02]  /*0ca0*/  SHF.R.U32.HI R23, RZ, 0x6, R9 ;  /* 0x00000006ff177819 */ /* 0x000fe40000011609 */
[----:B------:R-:W-:Y:S02]  /*0cb0*/  IADD3 R18, PT, PT, R11, -R8, RZ ;  /* 0x800000080b127210 */ /* 0x000fe40007ffe0ff */
[----:B0-----:R-:W-:-:S04]  /*0cc0*/  ISETP.GE.AND P0, PT, R2, R17, PT ;  /* 0x000000110200720c */ /* 0x001fc80003f06270 */
[----:B------:R-:W-:-:S13]  /*0cd0*/  ISETP.GE.OR P1, PT, R23, R18, P0 ;  /* 0x000000121700720c */ /* 0x000fda0000726670 */
[----:B------:R-:W0:Y:S01]  /*0ce0*/  @!P1 LDC.64 R10, c[0x0][0x388] ;  /* 0x0000e200ff0a9b82 */ /* 0x000e220000000a00 */
[----:B------:R-:W-:-:S05]  /*0cf0*/  @!P1 IADD3 R15, PT, PT, R23, R8, RZ ;  /* 0x00000008170f9210 */ /* 0x000fca0007ffe0ff */
[----:B------:R-:W-:-:S04]  /*0d00*/  @!P1 IMAD R15, R15, R17, R2 ;  /* 0x000000110f0f9224 */ /* 0x000fc800078e0202 */
[----:B0-----:R-:W-:-:S05]  /*0d10*/  @!P1 IMAD.WIDE R10, R15, 0x4, R10 ;  /* 0x000000040f0a9825 */ /* 0x001fca00078e020a */
[----:B------:R-:W2:Y:S01]  /*0d20*/  @!P1 LDG.E.CONSTANT R21, desc[UR8][R10.64] ;  /* 0x000000080a159981 */ /* 0x000ea2000c1e9900 */
[----:B------:R-:W-:Y:S01]  /*0d30*/  MOV R15, 0x400 ;  /* 0x00000400000f7802 */ /* 0x000fe20000000f00 */
[----:B------:R-:W-:Y:S01]  /*0d40*/  IMAD.SHL.U32 R19, R9, 0x4, RZ ;  /* 0x0000000409137824 */ /* 0x000fe200078e00ff */
[----:B------:R-:W-:Y:S01]  /*0d50*/  ISETP.NE.AND P1, PT, R16, 0x1, PT ;  /* 0x000000011000780c */ /* 0x000fe20003f25270 */
[----:B------:R-:W0:Y:S01]  /*0d60*/  S2R R20, SR_CgaCtaId ;  /* 0x0000000000147919 */ /* 0x000e220000008800 */
[----:B------:R-:W-:Y:S02]  /*0d70*/  IADD3 R15, PT, PT, R15, 0x2100, RZ ;  /* 0x000021000f0f7810 */ /* 0x000fe40007ffe0ff */
[----:B------:R-:W-:Y:S02]  /*0d80*/  LOP3.LUT R19, R19, 0xfc, RZ, 0xc0, !PT ;  /* 0x000000fc13137812 */ /* 0x000fe400078ec0ff */
[----:B0-----:R-:W-:Y:S02]  /*0d90*/  LEA R20, R20, R15, 0x18 ;  /* 0x0000000f14147211 */ /* 0x001fe400078ec0ff */
[----:B------:R-:W-:-:S03]  /*0da0*/  IADD3 R15, PT, PT, R9, 0x100, RZ ;  /* 0x00000100090f7810 */ /* 0x000fc60007ffe0ff */
[----:B------:R-:W-:-:S05]  /*0db0*/  IMAD R22, R23, 0x104, R20 ;  /* 0x0000010417167824 */ /* 0x000fca00078e0214 */
[----:B------:R-:W-:-:S05]  /*0dc0*/  IADD3 R22, PT, PT, R19, R22, RZ ;  /* 0x0000001613167210 */ /* 0x000fca0007ffe0ff */
[----:B--2---:R0:W-:Y:S01]  /*0dd0*/  STS [R22], R21 ;  /* 0x0000001516007388 */ /* 0x0041e20000000800 */
[----:B------:R-:W-:Y:S05]  /*0de0*/  @!P1 BRA `(.L_x_82) ;  /* 0x0000000000749947 */ /* 0x000fea0003800000 */
[----:B------:R-:W-:Y:S02]  /*0df0*/  SHF.R.U32.HI R23, RZ, 0x6, R15 ;  /* 0x00000006ff177819 */ /* 0x000fe4000001160f */
[----:B0-----:R-:W-:Y:S02]  /*0e00*/  MOV R21, RZ ;  /* 0x000000ff00157202 */ /* 0x001fe40000000f00 */
[----:B------:R-:W-:-:S13]  /*0e10*/  ISETP.GE.OR P1, PT, R23, R18, P0 ;  /* 0x000000121700720c */ /* 0x000fda0000726670 */
[----:B------:R-:W0:Y:S01]  /*0e20*/  @!P1 LDC.64 R10, c[0x0][0x388] ;  /* 0x0000e200ff0a9b82 */ /* 0x000e220000000a00 */
[----:B------:R-:W-:-:S05]  /*0e30*/  @!P1 IADD3 R15, PT, PT, R23, R8, RZ ;  /* 0x00000008170f9210 */ /* 0x000fca0007ffe0ff */
[----:B------:R-:W-:-:S04]  /*0e40*/  @!P1 IMAD R15, R15, R17, R2 ;  /* 0x000000110f0f9224 */ /* 0x000fc800078e0202 */
[----:B0-----:R-:W-:-:S05]  /*0e50*/  @!P1 IMAD.WIDE R10, R15, 0x4, R10 ;  /* 0x000000040f0a9825 */ /* 0x001fca00078e020a */
[----:B------:R-:W2:Y:S01]  /*0e60*/  @!P1 LDG.E.CONSTANT R21, desc[UR8][R10.64] ;  /* 0x000000080a159981 */ /* 0x000ea2000c1e9900 */
[----:B------:R-:W-:Y:S01]  /*0e70*/  IMAD R22, R23, 0x104, R20 ;  /* 0x0000010417167824 */ /* 0x000fe200078e0214 */
[----:B------:R-:W-:Y:S01]  /*0e80*/  ISETP.NE.AND P1, PT, R16, 0x2, PT ;  /* 0x000000021000780c */ /* 0x000fe20003f25270 */
[----:B------:R-:W-:-:S03]  /*0e90*/  VIADD R15, R9, 0x200 ;  /* 0x00000200090f7836 */ /* 0x000fc60000000000 */
[----:B------:R-:W-:-:S05]  /*0ea0*/  IADD3 R22, PT, PT, R19, R22, RZ ;  /* 0x0000001613167210 */ /* 0x000fca0007ffe0ff */
[----:B--2---:R1:W-:Y:S04]  /*0eb0*/  STS [R22], R21 ;  /* 0x0000001516007388 */ /* 0x0043e80000000800 */
[----:B------:R-:W-:Y:S05]  /*0ec0*/  @!P1 BRA `(.L_x_82) ;  /* 0x00000000003c9947 */ /* 0x000fea0003800000 */
[----:B------:R-:W-:Y:S01]  /*0ed0*/  SHF.R.U32.HI R15, RZ, 0x6, R15 ;  /* 0x00000006ff0f7819 */ /* 0x000fe2000001160f */
[----:B------:R-:W-:Y:S01]  /*0ee0*/  BSSY.RECONVERGENT B1, `(.L_x_83) ;  /* 0x000000b000017945 */ /* 0x000fe20003800200 */
[----:B------:R-:W-:Y:S02]  /*0ef0*/  MOV R10, RZ ;  /* 0x000000ff000a7202 */ /* 0x000fe40000000f00 */
[C---:B------:R-:W-:Y:S01]  /*0f00*/  ISETP.GE.OR P0, PT, R15.reuse, R18, P0 ;  /* 0x000000120f00720c */ /* 0x040fe20000706670 */
[----:B------:R-:W-:-:S05]  /*0f10*/  IMAD R20, R15, 0x104, R20 ;  /* 0x000001040f147824 */ /* 0x000fca00078e0214 */
[----:B------:R-:W-:-:S07]  /*0f20*/  IADD3 R19, PT, PT, R19, R20, RZ ;  /* 0x0000001413137210 */ /* 0x000fce0007ffe0ff */
[----:B------:R-:W-:Y:S05]  /*0f30*/  @P0 BRA `(.L_x_84) ;  /* 0x0000000000140947 */ /* 0x000fea0003800000 */
[----:B------:R-:W0:Y:S01]  /*0f40*/  LDC.64 R10, c[0x0][0x388] ;  /* 0x0000e200ff0a7b82 */ /* 0x000e220000000a00 */
[----:B------:R-:W-:-:S05]  /*0f50*/  IADD3 R15, PT, PT, R15, R8, RZ ;  /* 0x000000080f0f7210 */ /* 0x000fca0007ffe0ff */
[----:B------:R-:W-:-:S04]  /*0f60*/  IMAD R15, R15, R17, R2 ;  /* 0x000000110f0f7224 */ /* 0x000fc800078e0202 */
[----:B0-----:R-:W-:-:S06]  /*0f70*/  IMAD.WIDE R10, R15, 0x4, R10 ;  /* 0x000000040f0a7825 */ /* 0x001fcc00078e020a */
[----:B------:R0:W5:Y:S02]  /*0f80*/  LDG.E.CONSTANT R10, desc[UR8][R10.64] ;  /* 0x000000080a0a7981 */ /* 0x000164000c1e9900 */
.L_x_84:
[----:B------:R-:W-:Y:S05]  /*0f90*/  BSYNC.RECONVERGENT B1 ;  /* 0x0000000000017941 */ /* 0x000fea0003800200 */
.L_x_83:
[----:B-----5:R2:W-:Y:S01]  /*0fa0*/  STS [R19], R10 ;  /* 0x0000000a13007388 */ /* 0x0205e20000000800 */
[----:B------:R-:W-:-:S07]  /*0fb0*/  IADD3 R15, PT, PT, R9, 0x300, RZ ;  /* 0x00000300090f7810 */ /* 0x000fce0007ffe0ff */
.L_x_82:
[----:B------:R-:W-:Y:S05]  /*0fc0*/  BSYNC.RECONVERGENT B0 ;  /* 0x0000000000007941 */ /* 0x000fea0003800200 */
.L_x_81:
[----:B------:R-:W3:Y:S01]  /*0fd0*/  LDCU UR5, c[0x0][0x39c] ;  /* 0x00007380ff0577ac */ /* 0x000ee20008000800 */
[----:B------:R-:W-:Y:S01]  /*0fe0*/  BSSY.RECONVERGENT B0, `(.L_x_85) ;  /* 0x0000036000007945 */ /* 0x000fe20003800200 */
[----:B---3--:R-:W-:-:S13]  /*0ff0*/  ISETP.GE.AND P4, PT, R2, UR5, PT ;  /* 0x0000000502007c0c */ /* 0x008fda000bf86270 */
.L_x_86:
[----:B------:R-:W-:Y:S01]  /*1000*/  VIMNMX R17, PT, PT, R0, R5, PT ;  /* 0x0000000500117248 */ /* 0x000fe20003fe0100 */
[----:B----4-:R-:W-:Y:S01]  /*1010*/  HFMA2 R24, -RZ, RZ, 0, 0 ;  /* 0x00000000ff187431 */ /* 0x010fe200000001ff */
[----:B------:R-:W-:Y:S01]  /*1020*/  IADD3 R25, PT, PT, R15, 0x100, RZ ;  /* 0x000001000f197810 */ /* 0x000fe20007ffe0ff */
[----:B------:R-:W-:Y:S01]  /*1030*/  IMAD.MOV.U32 R26, RZ, RZ, RZ ;  /* 0x000000ffff1a7224 */ /* 0x000fe200078e00ff */
[----:B------:R-:W-:Y:S01]  /*1040*/  SHF.R.U32.HI R27, RZ, 0x6, R15 ;  /* 0x00000006ff1b7819 */ /* 0x000fe2000001160f */
[----:B------:R-:W-:Y:S01]  /*1050*/  IMAD.IADD R17, R17, 0x1, -R8 ;  /* 0x0000000111117824 */ /* 0x000fe200078e0a08 */
[----:B------:R-:W-:Y:S02]  /*1060*/  SHF.R.U32.HI R25, RZ, 0x6, R25 ;  /* 0x00000006ff197819 */ /* 0x000fe40000011619 */
[----:B------:R-:W-:Y:S02]  /*1070*/  IADD3 R16, PT, PT, R15, 0x200, RZ ;  /* 0x000002000f107810 */ /* 0x000fe40007ffe0ff */
[----:B------:R-:W-:-:S02]  /*1080*/  ISETP.GE.OR P0, PT, R27, R17, P4 ;  /* 0x000000111b00720c */ /* 0x000fc40002706670 */
[-C--:B------:R-:W-:Y:S02]  /*1090*/  ISETP.GE.OR P1, PT, R25, R17.reuse, P4 ;  /* 0x000000111900720c */ /* 0x080fe40002726670 */
[----:B------:R-:W-:Y:S02]  /*10a0*/  IADD3 R29, PT, PT, R15, 0x300, RZ ;  /* 0x000003000f1d7810 */ /* 0x000fe40007ffe0ff */
[----:B------:R-:W-:Y:S02]  /*10b0*/  SHF.R.U32.HI R16, RZ, 0x6, R16 ;  /* 0x00000006ff107819 */ /* 0x000fe40000011610 */
[----:B------:R-:W-:Y:S02]  /*10c0*/  SHF.R.U32.HI R29, RZ, 0x6, R29 ;  /* 0x00000006ff1d7819 */ /* 0x000fe4000001161d */
[-C--:B------:R-:W-:Y:S02]  /*10d0*/  ISETP.GE.OR P2, PT, R16, R17.reuse, P4 ;  /* 0x000000111000720c */ /* 0x080fe40002746670 */
[----:B------:R-:W-:Y:S01]  /*10e0*/  ISETP.GE.OR P3, PT, R29, R17, P4 ;  /* 0x000000111d00720c */ /* 0x000fe20002766670 */
[----:B------:R-:W3:Y:S01]  /*10f0*/  @!P0 LDC R20, c[0x0][0x39c] ;  /* 0x0000e700ff148b82 */ /* 0x000ee20000000800 */
[----:B01----:R-:W-:-:S02]  /*1100*/  @!P0 IADD3 R21, PT, PT, R27, R8, RZ ;  /* 0x000000081b158210 */ /* 0x003fc40007ffe0ff */
[----:B------:R-:W-:-:S05]  /*1110*/  @!P1 IADD3 R23, PT, PT, R25, R8, RZ ;  /* 0x0000000819179210 */ /* 0x000fca0007ffe0ff */
[----:B------:R-:W0:Y:S08]  /*1120*/  @!P1 LDC R22, c[0x0][0x39c] ;  /* 0x0000e700ff169b82 */ /* 0x000e300000000800 */
[----:B--2---:R-:W1:Y:S08]  /*1130*/  @!P0 LDC.64 R10, c[0x0][0x388] ;  /* 0x0000e200ff0a8b82 */ /* 0x004e700000000a00 */
[----:B------:R-:W2:Y:S01]  /*1140*/  @!P1 LDC.64 R18, c[0x0][0x388] ;  /* 0x0000e200ff129b82 */ /* 0x000ea20000000a00 */
[----:B---3--:R-:W-:-:S07]  /*1150*/  @!P0 IMAD R20, R21, R20, R2 ;  /* 0x0000001415148224 */ /* 0x008fce00078e0202 */
[----:B------:R-:W3:Y:S01]  /*1160*/  @!P2 LDC R21, c[0x0][0x39c] ;  /* 0x0000e700ff15ab82 */ /* 0x000ee20000000800 */
[----:B0-----:R-:W-:-:S07]  /*1170*/  @!P1 IMAD R22, R23, R22, R2 ;  /* 0x0000001617169224 */ /* 0x001fce00078e0202 */
[----:B------:R-:W0:Y:S01]  /*1180*/  @!P3 LDC R23, c[0x0][0x39c] ;  /* 0x0000e700ff17bb82 */ /* 0x000e220000000800 */
[----:B-1----:R-:W-:Y:S01]  /*1190*/  @!P0 IMAD.WIDE R10, R20, 0x4, R10 ;  /* 0x00000004140a8825 */ /* 0x002fe200078e020a */
[----:B------:R-:W-:-:S04]  /*11a0*/  @!P2 IADD3 R20, PT, PT, R16, R8, RZ ;  /* 0x000000081014a210 */ /* 0x000fc80007ffe0ff */
[----:B------:R0:W4:Y:S01]  /*11b0*/  @!P0 LDG.E.CONSTANT R24, desc[UR8][R10.64] ;  /* 0x000000080a188981 */ /* 0x000122000c1e9900 */
[----:B--2---:R-:W-:Y:S01]  /*11c0*/  @!P1 IMAD.WIDE R18, R22, 0x4, R18 ;  /* 0x0000000416129825 */ /* 0x004fe200078e0212 */
[----:B------:R-:W-:-:S04]  /*11d0*/  @!P3 IADD3 R22, PT, PT, R29, R8, RZ ;  /* 0x000000081d16b210 */ /* 0x000fc80007ffe0ff */
[----:B------:R-:W2:Y:S01]  /*11e0*/  @!P1 LDG.E.CONSTANT R26, desc[UR8][R18.64] ;  /* 0x00000008121a9981 */ /* 0x000ea2000c1e9900 */
[--C-:B---3--:R-:W-:Y:S02]  /*11f0*/  @!P2 IMAD R28, R20, R21, R2.reuse ;  /* 0x00000015141ca224 */ /* 0x108fe400078e0202 */
[----:B------:R-:W1:Y:S01]  /*1200*/  @!P2 LDC.64 R20, c[0x0][0x388] ;  /* 0x0000e200ff14ab82 */ /* 0x000e620000000a00 */
[----:B0-----:R-:W-:-:S07]  /*1210*/  @!P3 IMAD R11, R22, R23, R2 ;  /* 0x00000017160bb224 */ /* 0x001fce00078e0202 */
[----:B------:R-:W0:Y:S01]  /*1220*/  @!P3 LDC.64 R22, c[0x0][0x388] ;  /* 0x0000e200ff16bb82 */ /* 0x000e220000000a00 */
[----:B------:R-:W-:Y:S02]  /*1230*/  HFMA2 R10, -RZ, RZ, 0, 0 ;  /* 0x00000000ff0a7431 */ /* 0x000fe400000001ff */
[----:B-1----:R-:W-:Y:S01]  /*1240*/  @!P2 IMAD.WIDE R20, R28, 0x4, R20 ;  /* 0x000000041c14a825 */ /* 0x002fe200078e0214 */
[----:B------:R-:W-:-:S06]  /*1250*/  MOV R28, RZ ;  /* 0x000000ff001c7202 */ /* 0x000fcc0000000f00 */
[----:B------:R-:W3:Y:S01]  /*1260*/  @!P2 LDG.E.CONSTANT R28, desc[UR8][R20.64] ;  /* 0x00000008141ca981 */ /* 0x000ee2000c1e9900 */
[----:B0-----:R-:W-:-:S05]  /*1270*/  @!P3 IMAD.WIDE R22, R11, 0x4, R22 ;  /* 0x000000040b16b825 */ /* 0x001fca00078e0216 */
[----:B------:R-:W5:Y:S01]  /*1280*/  @!P3 LDG.E.CONSTANT R10, desc[UR8][R22.64] ;  /* 0x00000008160ab981 */ /* 0x000f62000c1e9900 */
[--C-:B------:R-:W-:Y:S02]  /*1290*/  IMAD R27, R27, 0x104, R4.reuse ;  /* 0x000001041b1b7824 */ /* 0x100fe400078e0204 */
[--C-:B------:R-:W-:Y:S02]  /*12a0*/  IMAD R25, R25, 0x104, R4.reuse ;  /* 0x0000010419197824 */ /* 0x100fe400078e0204 */
[--C-:B------:R-:W-:Y:S02]  /*12b0*/  IMAD R11, R16, 0x104, R4.reuse ;  /* 0x00000104100b7824 */ /* 0x100fe400078e0204 */
[----:B------:R-:W-:Y:S01]  /*12c0*/  IMAD R29, R29, 0x104, R4 ;  /* 0x000001041d1d7824 */ /* 0x000fe200078e0204 */
[C---:B------:R-:W-:Y:S02]  /*12d0*/  ISETP.GE.U32.AND P0, PT, R15.reuse, 0x400, PT ;  /* 0x000004000f00780c */ /* 0x040fe40003f06070 */
[----:B------:R-:W-:Y:S01]  /*12e0*/  IADD3 R15, PT, PT, R15, 0x400, RZ ;  /* 0x000004000f0f7810 */ /* 0x000fe20007ffe0ff */
[----:B----4-:R4:W-:Y:S04]  /*12f0*/  STS [R27], R24 ;  /* 0x000000181b007388 */ /* 0x0109e80000000800 */
[----:B--2---:R4:W-:Y:S04]  /*1300*/  STS [R25], R26 ;  /* 0x0000001a19007388 */ /* 0x0049e80000000800 */
[----:B---3--:R4:W-:Y:S04]  /*1310*/  STS [R11], R28 ;  /* 0x0000001c0b007388 */ /* 0x0089e80000000800 */
[----:B-----5:R4:W-:Y:S01]  /*1320*/  STS [R29], R10 ;  /* 0x0000000a1d007388 */ /* 0x0209e20000000800 */
[----:B------:R-:W-:Y:S05]  /*1330*/  @!P0 BRA `(.L_x_86) ;  /* 0xfffffffc00308947 */ /* 0x000fea000383ffff */
[----:B------:R-:W-:Y:S05]  /*1340*/  BSYNC.RECONVERGENT B0 ;  /* 0x0000000000007941 */ /* 0x000fea0003800200 */
.L_x_85:
[----:B----4-:R-:W0:Y:S01]  /*1350*/  S2R R11, SR_CgaCtaId ;  /* 0x00000000000b7919 */ /* 0x010e220000008800 */
[----:B------:R-:W-:Y:S02]  /*1360*/  MOV R10, 0x400 ;  /* 0x00000400000a7802 */ /* 0x000fe40000000f00 */
[----:B------:R-:W-:Y:S01]  /*1370*/  ISETP.GE.AND P2, PT, R17, 0x1, PT ;  /* 0x000000011100780c */ /* 0x000fe20003f46270 */
[----:B------:R-:W-:Y:S01]  /*1380*/  BAR.SYNC.DEFER_BLOCKING 0x0 ;  /* 0x0000000000007b1d */ /* 0x000fe20000010000 */
[----:B------:R-:W-:Y:S01]  /*1390*/  SHF.L.U32 R8, R9, 0x2, RZ ;  /* 0x0000000209087819 */ /* 0x000fe200000006ff */
[----:B------:R-:W-:Y:S01]  /*13a0*/  VIADD R16, R10, 0x2100 ;  /* 0x000021000a107836 */ /* 0x000fe20000000000 */
[----:B------:R-:W-:Y:S02]  /*13b0*/  SHF.R.U32.HI R15, RZ, 0x4, R9 ;  /* 0x00000004ff0f7819 */ /* 0x000fe40000011609 */
[----:B------:R-:W-:Y:S02]  /*13c0*/  LOP3.LUT R8, R8, 0x3c, RZ, 0xc0, !PT ;  /* 0x0000003c08087812 */ /* 0x000fe400078ec0ff */
[----:B------:R-:W-:-:S02]  /*13d0*/  ISETP.GE.AND P1, PT, R17, 0x5, PT ;  /* 0x000000051100780c */ /* 0x000fc40003f26270 */
[C---:B------:R-:W-:Y:S02]  /*13e0*/  ISETP.GE.AND P3, PT, R17.reuse, 0x2, PT ;  /* 0x000000021100780c */ /* 0x040fe40003f66270 */
[C---:B------:R-:W-:Y:S02]  /*13f0*/  ISETP.GE.AND P4, PT, R17.reuse, 0x3, PT ;  /* 0x000000031100780c */ /* 0x040fe40003f86270 */
[C---:B------:R-:W-:Y:S02]  /*1400*/  ISETP.GE.AND P5, PT, R17.reuse, 0x4, PT ;  /* 0x000000041100780c */ /* 0x040fe40003fa6270 */
[----:B------:R-:W-:Y:S02]  /*1410*/  ISETP.GE.AND P0, PT, R17, 0x9, PT ;  /* 0x000000091100780c */ /* 0x000fe40003f06270 */
[C---:B0-----:R-:W-:Y:S02]  /*1420*/  LEA R10, R11.reuse, R10, 0x18 ;  /* 0x0000000a0b0a7211 */ /* 0x041fe400078ec0ff */
[----:B------:R-:W-:-:S03]  /*1430*/  LEA R11, R11, R16, 0x18 ;  /* 0x000000100b0b7211 */ /* 0x000fc600078ec0ff */
[----:B------:R-:W-:Y:S01]  /*1440*/  IMAD R15, R15, 0x84, R10 ;  /* 0x000000840f0f7824 */ /* 0x000fe200078e020a */
[----:B------:R-:W-:-:S04]  /*1450*/  LEA R16, R8, R11, 0x2 ;  /* 0x0000000b08107211 */ /* 0x000fc800078e10ff */
[----:B------:R-:W-:Y:S04]  /*1460*/  @P2 LDS R20, [R15] ;  /* 0x000000000f142984 */ /* 0x000fe80000000800 */
[----:B------:R-:W0:Y:S04]  /*1470*/  @P2 LDS.128 R8, [R16] ;  /* 0x0000000010082984 */ /* 0x000e280000000c00 */
[----:B------:R1:W2:Y:S01]  /*1480*/  @P1 LDS R18, [R15+0x10] ;  /* 0x000010000f121984 */ /* 0x0002a20000000800 */
[C---:B0-----:R-:W-:Y:S01]  /*1490*/  @P2 FFMA R3, R20.reuse, R8, R3 ;  /* 0x0000000814032223 */ /* 0x041fe20000000003 */
[C---:B------:R-:W-:Y:S01]  /*14a0*/  @P2 FFMA R6, R20.reuse, R9, R6 ;  /* 0x0000000914062223 */ /* 0x040fe20000000006 */
[C---:B------:R-:W-:Y:S01]  /*14b0*/  @P2 FFMA R7, R20.reuse, R10, R7 ;  /* 0x0000000a14072223 */ /* 0x040fe20000000007 */
[----:B------:R-:W-:Y:S01]  /*14c0*/  @P2 FFMA R12, R20, R11, R12 ;  /* 0x0000000b140c2223 */ /* 0x000fe2000000000c */
[----:B-12---:R-:W-:Y:S06]  /*14d0*/  @!P3 BRA `(.L_x_87) ;  /* 0x00000000001cb947 */ /* 0x006fec0003800000 */
[----:B------:R-:W-:Y:S04]  /*14e0*/  LDS.128 R8, [R16+0x100] ;  /* 0x0001000010087984 */ /* 0x000fe80000000c00 */
[----:B------:R-:W0:Y:S04]  /*14f0*/  LDS R20, [R15+0x4] ;  /* 0x000004000f147984 */ /* 0x000e280000000800 */
[----:B------:R-:W1:Y:S01]  /*1500*/  LDS R19, [R16+0x110] ;  /* 0x0001100010137984 */ /* 0x000e620000000800 */
[C---:B0-----:R-:W-:Y:S01]  /*1510*/  FFMA R3, R20.reuse, R9, R3 ;  /* 0x0000000914037223 */ /* 0x041fe20000000003 */
[C---:B------:R-:W-:Y:S01]  /*1520*/  FFMA R6, R20.reuse, R10, R6 ;  /* 0x0000000a14067223 */ /* 0x040fe20000000006 */
[C---:B------:R-:W-:Y:S01]  /*1530*/  FFMA R7, R20.reuse, R11, R7 ;  /* 0x0000000b14077223 */ /* 0x040fe20000000007 */
[----:B-1----:R-:W-:-:S07]  /*1540*/  FFMA R12, R20, R19, R12 ;  /* 0x00000013140c7223 */ /* 0x002fce000000000c */
.L_x_87:
[----:B------:R-:W-:Y:S05]  /*1550*/  @!P4 BRA `(.L_x_88) ;  /* 0x00000000001cc947 */ /* 0x000fea0003800000 */
[----:B------:R-:W-:Y:S04]  /*1560*/  LDS R20, [R15+0x8] ;  /* 0x000008000f147984 */ /* 0x000fe80000000800 */
[----:B------:R-:W0:Y:S04]  /*1570*/  LDS.64 R8, [R16+0x208] ;  /* 0x0002080010087984 */ /* 0x000e280000000a00 */
[----:B------:R-:W1:Y:S01]  /*1580*/  LDS.64 R10, [R16+0x210] ;  /* 0x00021000100a7984 */ /* 0x000e620000000a00 */
[C---:B0-----:R-:W-:Y:S01]  /*1590*/  FFMA R3, R20.reuse, R8, R3 ;  /* 0x0000000814037223 */ /* 0x041fe20000000003 */
[C---:B------:R-:W-:Y:S01]  /*15a0*/  FFMA R6, R20.reuse, R9, R6 ;  /* 0x0000000914067223 */ /* 0x040fe20000000006 */
[C---:B-1----:R-:W-:Y:S01]  /*15b0*/  FFMA R7, R20.reuse, R10, R7 ;  /* 0x0000000a14077223 */ /* 0x042fe20000000007 */
[----:B------:R-:W-:-:S07]  /*15c0*/  FFMA R12, R20, R11, R12 ;  /* 0x0000000b140c7223 */ /* 0x000fce000000000c */
.L_x_88:
[----:B------:R-:W-:Y:S05]  /*15d0*/  @!P5 BRA `(.L_x_89) ;  /* 0x00000000001cd947 */ /* 0x000fea0003800000 */
[----:B------:R-:W-:Y:S04]  /*15e0*/  LDS.128 R8, [R16+0x310] ;  /* 0x0003100010087984 */ /* 0x000fe80000000c00 */
[----:B------:R-:W0:Y:S04]  /*15f0*/  LDS R19, [R15+0xc] ;  /* 0x00000c000f137984 */ /* 0x000e280000000800 */
[----:B------:R-:W1:Y:S01]  /*1600*/  LDS R20, [R16+0x30c] ;  /* 0x00030c0010147984 */ /* 0x000e620000000800 */
[C---:B0-----:R-:W-:Y:S01]  /*1610*/  FFMA R6, R19.reuse, R8, R6 ;  /* 0x0000000813067223 */ /* 0x041fe20000000006 */
[C---:B------:R-:W-:Y:S01]  /*1620*/  FFMA R7, R19.reuse, R9, R7 ;  /* 0x0000000913077223 */ /* 0x040fe20000000007 */
[C---:B------:R-:W-:Y:S01]  /*1630*/  FFMA R12, R19.reuse, R10, R12 ;  /* 0x0000000a130c7223 */ /* 0x040fe2000000000c */
[----:B-1----:R-:W-:-:S07]  /*1640*/  FFMA R3, R19, R20, R3 ;  /* 0x0000001413037223 */ /* 0x002fce0000000003 */
.L_x_89:
[----:B------:R-:W0:Y:S01]  /*1650*/  @P1 LDS.128 R8, [R16+0x410] ;  /* 0x0004100010081984 */ /* 0x000e220000000c00 */
[C---:B------:R-:W-:Y:S02]  /*1660*/  ISETP.GE.AND P3, PT, R17.reuse, 0x6, PT ;  /* 0x000000061100780c */ /* 0x040fe40003f66270 */
[C---:B------:R-:W-:Y:S01]  /*1670*/  ISETP.GE.AND P4, PT, R17.reuse, 0x7, PT ;  /* 0x000000071100780c */ /* 0x040fe20003f86270 */
[----:B------:R1:W2:Y:S01]  /*1680*/  @P0 LDS R20, [R15+0x20] ;  /* 0x000020000f140984 */ /* 0x0002a20000000800 */
[C---:B------:R-:W-:Y:S02]  /*1690*/  ISETP.GE.AND P5, PT, R17.reuse, 0x8, PT ;  /* 0x000000081100780c */ /* 0x040fe40003fa6270 */
[----:B------:R-:W-:Y:S01]  /*16a0*/  ISETP.GE.AND P2, PT, R17, 0xd, PT ;  /* 0x0000000d1100780c */ /* 0x000fe20003f46270 */
[C---:B0-----:R-:W-:Y:S01]  /*16b0*/  @P1 FFMA R3, R18.reuse, R8, R3 ;  /* 0x0000000812031223 */ /* 0x041fe20000000003 */
[C---:B------:R-:W-:Y:S01]  /*16c0*/  @P1 FFMA R6, R18.reuse, R9, R6 ;  /* 0x0000000912061223 */ /* 0x040fe20000000006 */
[C---:B------:R-:W-:Y:S01]  /*16d0*/  @P1 FFMA R7, R18.reuse, R10, R7 ;  /* 0x0000000a12071223 */ /* 0x040fe20000000007 */
[----:B------:R-:W-:-:S03]  /*16e0*/  @P1 FFMA R12, R18, R11, R12 ;  /* 0x0000000b120c1223 */ /* 0x000fc6000000000c */
        /* <DEDUP_REMOVED lines=8> */
.L_x_90:
        /* <DEDUP_REMOVED lines=8> */
.L_x_91:
        /* <DEDUP_REMOVED lines=8> */
.L_x_92:
        /* <DEDUP_REMOVED lines=18> */
.L_x_93:
        /* <DEDUP_REMOVED lines=8> */
.L_x_94:
        /* <DEDUP_REMOVED lines=8> */
.L_x_95:
        /* <DEDUP_REMOVED lines=18> */
.L_x_96:
        /* <DEDUP_REMOVED lines=8> */
.L_x_97:
        /* <DEDUP_REMOVED lines=8> */
.L_x_98:
        /* <DEDUP_REMOVED lines=18> */
.L_x_99:
        /* <DEDUP_REMOVED lines=8> */
.L_x_100:
        /* <DEDUP_REMOVED lines=8> */
.L_x_101:
        /* <DEDUP_REMOVED lines=18> */
.L_x_102:
        /* <DEDUP_REMOVED lines=8> */
.L_x_103:
        /* <DEDUP_REMOVED lines=8> */
.L_x_104:
[----:B------:R-:W0:Y:S01]  /*20f0*/  @P2 LDS.128 R8, [R16+0x1860] ;  /* 0x0018600010082984 */ /* 0x000e220000000c00 */
[C---:B------:R-:W-:Y:S02]  /*2100*/  ISETP.GE.AND P0, PT, R17.reuse, 0x1a, PT ;  /* 0x0000001a1100780c */ /* 0x040fe40003f06270 */
[C---:B------:R-:W-:Y:S01]  /*2110*/  ISETP.GE.AND P3, PT, R17.reuse, 0x1b, PT ;  /* 0x0000001b1100780c */ /* 0x040fe20003f66270 */
[----:B------:R1:W2:Y:S01]  /*2120*/  @P1 LDS R18, [R15+0x70] ;  /* 0x000070000f121984 */ /* 0x0002a20000000800 */
[----:B------:R-:W-:Y:S01]  /*2130*/  ISETP.GE.AND P4, PT, R17, 0x1c, PT ;  /* 0x0000001c1100780c */ /* 0x000fe20003f86270 */
[C---:B0-----:R-:W-:Y:S01]  /*2140*/  @P2 FFMA R3, R20.reuse, R8, R3 ;  /* 0x0000000814032223 */ /* 0x041fe20000000003 */
[C---:B------:R-:W-:Y:S01]  /*2150*/  @P2 FFMA R6, R20.reuse, R9, R6 ;  /* 0x0000000914062223 */ /* 0x040fe20000000006 */
[C---:B------:R-:W-:Y:S01]  /*2160*/  @P2 FFMA R7, R20.reuse, R10, R7 ;  /* 0x0000000a14072223 */ /* 0x040fe20000000007 */
[----:B------:R-:W-:-:S05]  /*2170*/  @P2 FFMA R12, R20, R11, R12 ;  /* 0x0000000b140c2223 */ /* 0x000fca000000000c */
[----:B-12---:R-:W-:Y:S05]  /*2180*/  @!P0 BRA `(.L_x_105) ;  /* 0x00000000001c8947 */ /* 0x006fea0003800000 */
[----:B------:R-:W-:Y:S04]  /*2190*/  LDS.128 R8, [R16+0x1960] ;  /* 0x0019600010087984 */ /* 0x000fe80000000c00 */
[----:B------:R-:W0:Y:S04]  /*21a0*/  LDS R20, [R15+0x64] ;  /* 0x000064000f147984 */ /* 0x000e280000000800 */
[----:B------:R-:W1:Y:S01]  /*21b0*/  LDS R19, [R16+0x1970] ;  /* 0x0019700010137984 */ /* 0x000e620000000800 */
[C---:B0-----:R-:W-:Y:S01]  /*21c0*/  FFMA R3, R20.reuse, R9, R3 ;  /* 0x0000000914037223 */ /* 0x041fe20000000003 */
[C---:B------:R-:W-:Y:S01]  /*21d0*/  FFMA R6, R20.reuse, R10, R6 ;  /* 0x0000000a14067223 */ /* 0x040fe20000000006 */
[C---:B------:R-:W-:Y:S01]  /*21e0*/  FFMA R7, R20.reuse, R11, R7 ;  /* 0x0000000b14077223 */ /* 0x040fe20000000007 */
[----:B-1----:R-:W-:-:S07]  /*21f0*/  FFMA R12, R20, R19, R12 ;  /* 0x00000013140c7223 */ /* 0x002fce000000000c */
.L_x_105:
        /* <DEDUP_REMOVED lines=8> */
.L_x_106:
        /* <DEDUP_REMOVED lines=8> */
.L_x_107:
[----:B------:R-:W0:Y:S01]  /*2300*/  @P1 LDS.128 R8, [R16+0x1c70] ;  /* 0x001c700010081984 */ /* 0x000e220000000c00 */
[C---:B------:R-:W-:Y:S02]  /*2310*/  ISETP.GE.AND P0, PT, R17.reuse, 0x1e, PT ;  /* 0x0000001e1100780c */ /* 0x040fe40003f06270 */
[C---:B------:R-:W-:Y:S02]  /*2320*/  ISETP.GE.AND P2, PT, R17.reuse, 0x1f, PT ;  /* 0x0000001f1100780c */ /* 0x040fe40003f46270 */
[----:B------:R-:W-:Y:S01]  /*2330*/  ISETP.GE.AND P3, PT, R17, 0x20, PT ;  /* 0x000000201100780c */ /* 0x000fe20003f66270 */
[C---:B0-----:R-:W-:Y:S01]  /*2340*/  @P1 FFMA R3, R18.reuse, R8, R3 ;  /* 0x0000000812031223 */ /* 0x041fe20000000003 */
[C---:B------:R-:W-:Y:S01]  /*2350*/  @P1 FFMA R6, R18.reuse, R9, R6 ;  /* 0x0000000912061223 */ /* 0x040fe20000000006 */
[C---:B------:R-:W-:Y:S01]  /*2360*/  @P1 FFMA R7, R18.reuse, R10, R7 ;  /* 0x0000000a12071223 */ /* 0x040fe20000000007 */
[----:B------:R-:W-:-:S05]  /*2370*/  @P1 FFMA R12, R18, R11, R12 ;  /* 0x0000000b120c1223 */ /* 0x000fca000000000c */
        /* <DEDUP_REMOVED lines=8> */
.L_x_108:
        /* <DEDUP_REMOVED lines=8> */
.L_x_109:
[----:B------:R-:W-:Y:S05]  /*2480*/  @!P3 BRA `(.L_x_110) ;  /* 0x00000000001cb947 */ /* 0x000fea0003800000 */
[----:B------:R-:W-:Y:S04]  /*2490*/  LDS R18, [R15+0x7c] ;  /* 0x00007c000f127984 */ /* 0x000fe80000000800 */
[----:B------:R-:W0:Y:S04]  /*24a0*/  LDS R17, [R16+0x1f7c] ;  /* 0x001f7c0010117984 */ /* 0x000e280000000800 */
[----:B------:R-:W1:Y:S01]  /*24b0*/  LDS.128 R8, [R16+0x1f80] ;  /* 0x001f800010087984 */ /* 0x000e620000000c00 */
[C---:B0-----:R-:W-:Y:S01]  /*24c0*/  FFMA R3, R18.reuse, R17, R3 ;  /* 0x0000001112037223 */ /* 0x041fe20000000003 */
[C---:B-1----:R-:W-:Y:S01]  /*24d0*/  FFMA R6, R18.reuse, R8, R6 ;  /* 0x0000000812067223 */ /* 0x042fe20000000006 */
[C---:B------:R-:W-:Y:S01]  /*24e0*/  FFMA R7, R18.reuse, R9, R7 ;  /* 0x0000000912077223 */ /* 0x040fe20000000007 */
[----:B------:R-:W-:-:S07]  /*24f0*/  FFMA R12, R18, R10, R12 ;  /* 0x0000000a120c7223 */ /* 0x000fce000000000c */
.L_x_110:
[----:B------:R-:W-:Y:S01]  /*2500*/  BAR.SYNC.DEFER_BLOCKING 0x0 ;  /* 0x0000000000007b1d */ /* 0x000fe20000010000 */
[----:B------:R-:W-:Y:S02]  /*2510*/  ISETP.GE.AND P0, PT, R5, R0, PT ;  /* 0x000000000500720c */ /* 0x000fe40003f06270 */
[----:B------:R-:W-:-:S11]  /*2520*/  MOV R8, R5 ;  /* 0x0000000500087202 */ /* 0x000fd60000000f00 */
[----:B------:R-:W-:Y:S05]  /*2530*/  @!P0 BRA `(.L_x_111) ;  /* 0xffffffdc00848947 */ /* 0x000fea000383ffff */
.L_x_74:
[----:B------:R-:W0:Y:S02]  /*2540*/  LDCU UR5, c[0x0][0x398] ;  /* 0x00007300ff0577ac */ /* 0x000e240008000800 */
[----:B0-----:R-:W-:-:S13]  /*2550*/  ISETP.GE.AND P0, PT, R14, UR5, PT ;  /* 0x000000050e007c0c */ /* 0x001fda000bf06270 */
[----:B------:R-:W-:Y:S05]  /*2560*/  @P0 EXIT ;  /* 0x000000000000094d */ /* 0x000fea0003800000 */
[----:B------:R-:W0:Y:S01]  /*2570*/  LDCU UR5, c[0x0][0x39c] ;  /* 0x00007380ff0577ac */ /* 0x000e220008000800 */
[----:B------:R-:W1:Y:S01]  /*2580*/  LDC.64 R4, c[0x0][0x390] ;  /* 0x0000e400ff047b82 */ /* 0x000e620000000a00 */
[C---:B------:R-:W-:Y:S01]  /*2590*/  IADD3 R0, PT, PT, R13.reuse, 0x1, RZ ;  /* 0x000000010d007810 */ /* 0x040fe20007ffe0ff */
[----:B------:R-:W-:Y:S01]  /*25a0*/  BSSY.RECONVERGENT B0, `(.L_x_112) ;  /* 0x000000d000007945 */ /* 0x000fe20003800200 */
[C---:B------:R-:W-:Y:S02]  /*25b0*/  IADD3 R2, PT, PT, R13.reuse, 0x2, RZ ;  /* 0x000000020d027810 */ /* 0x040fe40007ffe0ff */
[C---:B------:R-:W-:Y:S02]  /*25c0*/  IADD3 R8, PT, PT, R13.reuse, 0x3, RZ ;  /* 0x000000030d087810 */ /* 0x040fe40007ffe0ff */
[----:B0-----:R-:W-:Y:S01]  /*25d0*/  ISETP.GE.AND P0, PT, R13, UR5, PT ;  /* 0x000000050d007c0c */ /* 0x001fe2000bf06270 */
[----:B------:R-:W-:Y:S01]  /*25e0*/  IMAD R13, R14, UR5, R13 ;  /* 0x000000050e0d7c24 */ /* 0x000fe2000f8e020d */
[----:B------:R-:W-:-:S02]  /*25f0*/  ISETP.GE.AND P1, PT, R0, UR5, PT ;  /* 0x0000000500007c0c */ /* 0x000fc4000bf26270 */
[----:B------:R-:W-:Y:S02]  /*2600*/  ISETP.GE.AND P2, PT, R2, UR5, PT ;  /* 0x0000000502007c0c */ /* 0x000fe4000bf46270 */
[----:B------:R-:W-:Y:S01]  /*2610*/  ISETP.GE.AND P3, PT, R8, UR5, PT ;  /* 0x0000000508007c0c */ /* 0x000fe2000bf66270 */
[----:B-1----:R-:W-:-:S06]  /*2620*/  IMAD.WIDE.U32 R4, R13, 0x4, R4 ;  /* 0x000000040d047825 */ /* 0x002fcc00078e0004 */
[----:B------:R-:W-:Y:S06]  /*2630*/  @P0 BRA `(.L_x_113) ;  /* 0x00000000000c0947 */ /* 0x000fec0003800000 */
[----:B------:R-:W0:Y:S02]  /*2640*/  LDCU UR4, c[0x0][0x3a8] ;  /* 0x00007500ff0477ac */ /* 0x000e240008000800 */
[----:B0-----:R-:W-:-:S05]  /*2650*/  FMUL R3, R3, UR4 ;  /* 0x0000000403037c20 */ /* 0x001fca0008400000 */
[----:B------:R0:W-:Y:S02]  /*2660*/  REDG.E.ADD.F32.FTZ.RN.STRONG.GPU desc[UR8][R4.64], R3 ;  /* 0x00000003040079a6 */ /* 0x0001e4000c12f308 */
.L_x_113:
[----:B------:R-:W-:Y:S05]  /*2670*/  BSYNC.RECONVERGENT B0 ;  /* 0x0000000000007941 */ /* 0x000fea0003800200 */
.L_x_112:
[----:B------:R-:W-:Y:S04]  /*2680*/  BSSY.RECONVERGENT B0, `(.L_x_114) ;  /* 0x0000005000007945 */ /* 0x000fe80003800200 */
[----:B------:R-:W-:Y:S05]  /*2690*/  @P1 BRA `(.L_x_115) ;  /* 0x00000000000c1947 */ /* 0x000fea0003800000 */
[----:B------:R-:W0:Y:S02]  /*26a0*/  LDCU UR4, c[0x0][0x3a8] ;  /* 0x00007500ff0477ac */ /* 0x000e240008000800 */
[----:B0-----:R-:W-:-:S05]  /*26b0*/  FMUL R3, R6, UR4 ;  /* 0x0000000406037c20 */ /* 0x001fca0008400000 */
[----:B------:R1:W-:Y:S02]  /*26c0*/  REDG.E.ADD.F32.FTZ.RN.STRONG.GPU desc[UR8][R4.64+0x4], R3 ;  /* 0x00000403040079a6 */ /* 0x0003e4000c12f308 */
.L_x_115:
[----:B------:R-:W-:Y:S05]  /*26d0*/  BSYNC.RECONVERGENT B0 ;  /* 0x0000000000007941 */ /* 0x000fea0003800200 */
.L_x_114:
[----:B------:R-:W-:Y:S04]  /*26e0*/  BSSY.RECONVERGENT B0, `(.L_x_116) ;  /* 0x0000005000007945 */ /* 0x000fe80003800200 */
[----:B------:R-:W-:Y:S05]  /*26f0*/  @P2 BRA `(.L_x_117) ;  /* 0x00000000000c2947 */ /* 0x000fea0003800000 */
[----:B------:R-:W2:Y:S02]  /*2700*/  LDCU UR4, c[0x0][0x3a8] ;  /* 0x00007500ff0477ac */ /* 0x000ea40008000800 */
[----:B--2---:R-:W-:-:S05]  /*2710*/  FMUL R7, R7, UR4 ;  /* 0x0000000407077c20 */ /* 0x004fca0008400000 */
[----:B------:R2:W-:Y:S02]  /*2720*/  REDG.E.ADD.F32.FTZ.RN.STRONG.GPU desc[UR8][R4.64+0x8], R7 ;  /* 0x00000807040079a6 */ /* 0x0005e4000c12f308 */
.L_x_117:
[----:B------:R-:W-:Y:S05]  /*2730*/  BSYNC.RECONVERGENT B0 ;  /* 0x0000000000007941 */ /* 0x000fea0003800200 */
.L_x_116:
[----:B------:R-:W-:Y:S05]  /*2740*/  @P3 EXIT ;  /* 0x000000000000394d */ /* 0x000fea0003800000 */
[----:B------:R-:W0:Y:S02]  /*2750*/  LDCU UR4, c[0x0][0x3a8] ;  /* 0x00007500ff0477ac */ /* 0x000e240008000800 */
[----:B01----:R-:W-:-:S05]  /*2760*/  FMUL R3, R12, UR4 ;  /* 0x000000040c037c20 */ /* 0x003fca0008400000 */
[----:B------:R-:W-:Y:S01]  /*2770*/  REDG.E.ADD.F32.FTZ.RN.STRONG.GPU desc[UR8][R4.64+0xc], R3 ;  /* 0x00000c03040079a6 */ /* 0x000fe2000c12f308 */
[----:B------:R-:W-:Y:S05]  /*2780*/  EXIT ;  /* 0x000000000000794d */ /* 0x000fea0003800000 */
.L_x_118:
        /* <DEDUP_REMOVED lines=15> */
.L_x_173:


//--------------------- .text.steel_gemm_splitk_reduce_kernel --------------------------
	.section	.text.steel_gemm_splitk_reduce_kernel,"ax",@progbits
	.align	128
        .global         steel_gemm_splitk_reduce_kernel
        .type           steel_gemm_splitk_reduce_kernel,@function
        .size           steel_gemm_splitk_reduce_kernel,(.L_x_174 - steel_gemm_splitk_reduce_kernel)
        .other          steel_gemm_splitk_reduce_kernel,@"STO_CUDA_ENTRY STV_DEFAULT"
steel_gemm_splitk_reduce_kernel:
.text.steel_gemm_splitk_reduce_kernel:
[----:B------:R-:W-:Y:S01]  /*0000*/  LDC R1, c[0x0][0x37c] ;  /* 0x0000df00ff017b82 */ /* 0x000fe20000000800 */
[----:B------:R-:W0:Y:S07]  /*0010*/  S2R R17, SR_TID.X ;  /* 0x0000000000117919 */ /* 0x000e2e0000002100 */
[----:B------:R-:W1:Y:S01]  /*0020*/  S2UR UR5, SR_CTAID.X ;  /* 0x00000000000579c3 */ /* 0x000e620000002500 */
[----:B------:R-:W1:Y:S07]  /*0030*/  LDCU UR4, c[0x0][0x360] ;  /* 0x00006c00ff0477ac */ /* 0x000e6e0008000800 */
[----:B------:R-:W2:Y:S01]  /*0040*/  LDC.64 R2, c[0x0][0x390] ;  /* 0x0000e400ff027b82 */ /* 0x000ea20000000a00 */
[----:B-1----:R-:W-:-:S06]  /*0050*/  UIMAD UR5, UR5, UR4, URZ ;  /* 0x00000004050572a4 */ /* 0x002fcc000f8e02ff */
[----:B0-----:R-:W-:Y:S01]  /*0060*/  IADD3 R6, PT, PT, R17, UR5, RZ ;  /* 0x0000000511067c10 */ /* 0x001fe2000fffe0ff */
[----:B--2---:R-:W-:-:S05]  /*0070*/  IMAD R7, R3, R2, RZ ;  /* 0x0000000203077224 */ /* 0x004fca00078e02ff */
[----:B------:R-:W-:-:S13]  /*0080*/  ISETP.GE.AND P0, PT, R6, R7, PT ;  /* 0x000000070600720c */ /* 0x000fda0003f06270 */
[----:B------:R-:W-:Y:S05]  /*0090*/  @P0 EXIT ;  /* 0x000000000000094d */ /* 0x000fea0003800000 */
[----:B------:R-:W0:Y:S01]  /*00a0*/  LDCU UR7, c[0x0][0x398] ;  /* 0x00007300ff0777ac */ /* 0x000e220008000800 */
[----:B------:R-:W-:Y:S01]  /*00b0*/  HFMA2 R0, -RZ, RZ, 0, 0 ;  /* 0x00000000ff007431 */ /* 0x000fe200000001ff */
[----:B------:R-:W1:Y:S01]  /*00c0*/  LDCU.64 UR8, c[0x0][0x358] ;  /* 0x00006b00ff0877ac */ /* 0x000e620008000a00 */
[----:B0-----:R-:W-:-:S09]  /*00d0*/  UISETP.GE.AND UP0, UPT, UR7, 0x1, UPT ;  /* 0x000000010700788c */ /* 0x001fd2000bf06270 */
[----:B-1----:R-:W-:Y:S05]  /*00e0*/  BRA.U !UP0, `(.L_x_119) ;  /* 0x0000000108a07547 */ /* 0x002fea000b800000 */
[----:B------:R-:W-:Y:S01]  /*00f0*/  UISETP.GE.U32.AND UP1, UPT, UR7, 0x4, UPT ;  /* 0x000000040700788c */ /* 0x000fe2000bf26070 */
[----:B------:R-:W-:Y:S01]  /*0100*/  MOV R0, RZ ;  /* 0x000000ff00007202 */ /* 0x000fe20000000f00 */
[----:B------:R-:W-:Y:S01]  /*0110*/  ULOP3.LUT UR6, UR7, 0x3, URZ, 0xc0, !UPT ;  /* 0x0000000307067892 */ /* 0x000fe2000f8ec0ff */
[----:B------:R-:W-:-:S03]  /*0120*/  UMOV UR4, URZ ;  /* 0x000000ff00047c82 */ /* 0x000fc60008000000 */
[----:B------:R-:W-:-:S03]  /*0130*/  UISETP.NE.AND UP0, UPT, UR6, URZ, UPT ;  /* 0x000000ff0600728c */ /* 0x000fc6000bf05270 */
[----:B------:R-:W-:Y:S08]  /*0140*/  BRA.U !UP1, `(.L_x_120) ;  /* 0x0000000109547547 */ /* 0x000ff0000b800000 */
[----:B------:R-:W0:Y:S01]  /*0150*/  LDC.64 R4, c[0x0][0x380] ;  /* 0x0000e000ff047b82 */ /* 0x000e220000000a00 */
[----:B------:R-:W-:Y:S01]  /*0160*/  ULOP3.LUT UR4, UR7, 0x7ffffffc, URZ, 0xc0, !UPT ;  /* 0x7ffffffc07047892 */ /* 0x000fe2000f8ec0ff */
[----:B------:R-:W-:Y:S02]  /*0170*/  MOV R0, RZ ;  /* 0x000000ff00007202 */ /* 0x000fe40000000f00 */
[----:B------:R-:W-:Y:S01]  /*0180*/  MOV R16, R6 ;  /* 0x0000000600107202 */ /* 0x000fe20000000f00 */
[----:B------:R-:W-:-:S12]  /*0190*/  UIADD3 UR7, UPT, UPT, -UR4, URZ, URZ ;  /* 0x000000ff04077290 */ /* 0x000fd8000fffe1ff */
.L_x_121:
[----:B0-----:R-:W-:-:S04]  /*01a0*/  IMAD.WIDE R8, R16, 0x4, R4 ;  /* 0x0000000410087825 */ /* 0x001fc800078e0204 */
[C---:B------:R-:W-:Y:S02]  /*01b0*/  IMAD.WIDE R10, R7.reuse, 0x4, R8 ;  /* 0x00000004070a7825 */ /* 0x040fe400078e0208 */
[----:B------:R-:W2:Y:S02]  /*01c0*/  LDG.E.CONSTANT R9, desc[UR8][R8.64] ;  /* 0x0000000808097981 */ /* 0x000ea4000c1e9900 */
[C---:B------:R-:W-:Y:S02]  /*01d0*/  IMAD.WIDE R12, R7.reuse, 0x4, R10 ;  /* 0x00000004070c7825 */ /* 0x040fe400078e020a */
[----:B------:R-:W3:Y:S02]  /*01e0*/  LDG.E.CONSTANT R11, desc[UR8][R10.64] ;  /* 0x000000080a0b7981 */ /* 0x000ee4000c1e9900 */
[C---:B------:R-:W-:Y:S02]  /*01f0*/  IMAD.WIDE R14, R7.reuse, 0x4, R12 ;  /* 0x00000004070e7825 */ /* 0x040fe400078e020c */
[----:B------:R-:W4:Y:S04]  /*0200*/  LDG.E.CONSTANT R13, desc[UR8][R12.64] ;  /* 0x000000080c0d7981 */ /* 0x000f28000c1e9900 */
[----:B------:R-:W5:Y:S01]  /*0210*/  LDG.E.CONSTANT R15, desc[UR8][R14.64] ;  /* 0x000000080e0f7981 */ /* 0x000f62000c1e9900 */
[----:B------:R-:W-:Y:S01]  /*0220*/  UIADD3 UR7, UPT, UPT, UR7, 0x4, URZ ;  /* 0x0000000407077890 */ /* 0x000fe2000fffe0ff */
[----:B------:R-:W-:-:S03]  /*0230*/  LEA R16, R7, R16, 0x2 ;  /* 0x0000001007107211 */ /* 0x000fc600078e10ff */
[----:B------:R-:W-:Y:S01]  /*0240*/  UISETP.NE.AND UP1, UPT, UR7, URZ, UPT ;  /* 0x000000ff0700728c */ /* 0x000fe2000bf25270 */
[----:B--2---:R-:W-:-:S04]  /*0250*/  FADD R0, R9, R0 ;  /* 0x0000000009007221 */ /* 0x004fc80000000000 */
[----:B---3--:R-:W-:-:S04]  /*0260*/  FADD R0, R0, R11 ;  /* 0x0000000b00007221 */ /* 0x008fc80000000000 */
[----:B----4-:R-:W-:-:S04]  /*0270*/  FADD R0, R0, R13 ;  /* 0x0000000d00007221 */ /* 0x010fc80000000000 */
[----:B-----5:R-:W-:Y:S01]  /*0280*/  FADD R0, R0, R15 ;  /* 0x0000000f00007221 */ /* 0x020fe20000000000 */
[----:B------:R-:W-:Y:S06]  /*0290*/  BRA.U UP1, `(.L_x_121) ;  /* 0xfffffffd01c07547 */ /* 0x000fec000b83ffff */
.L_x_120:
[----:B------:R-:W-:Y:S05]  /*02a0*/  BRA.U !UP0, `(.L_x_119) ;  /* 0x0000000108307547 */ /* 0x000fea000b800000 */
[----:B------:R-:W0:Y:S01]  /*02b0*/  LDC.64 R4, c[0x0][0x380] ;  /* 0x0000e000ff047b82 */ /* 0x000e220000000a00 */
[----:B------:R-:W-:Y:S01]  /*02c0*/  IMAD R3, R3, UR4, RZ ;  /* 0x0000000403037c24 */ /* 0x000fe2000f8e02ff */
[----:B------:R-:W-:-:S03]  /*02d0*/  UIADD3 UR6, UPT, UPT, -UR6, URZ, URZ ;  /* 0x000000ff06067290 */ /* 0x000fc6000fffe1ff */
[----:B------:R-:W-:-:S05]  /*02e0*/  IMAD R3, R3, R2, R17 ;  /* 0x0000000203037224 */ /* 0x000fca00078e0211 */
[----:B------:R-:W-:-:S07]  /*02f0*/  IADD3 R8, PT, PT, R3, UR5, RZ ;  /* 0x0000000503087c10 */ /* 0x000fce000fffe0ff */
.L_x_122:
[----:B0-----:R-:W-:-:S06]  /*0300*/  IMAD.WIDE R2, R8, 0x4, R4 ;  /* 0x0000000408027825 */ /* 0x001fcc00078e0204 */
[----:B------:R-:W2:Y:S01]  /*0310*/  LDG.E.CONSTANT R3, desc[UR8][R2.64] ;  /* 0x0000000802037981 */ /* 0x000ea2000c1e9900 */
[----:B------:R-:W-:Y:S01]  /*0320*/  UIADD3 UR6, UPT, UPT, UR6, 0x1, URZ ;  /* 0x0000000106067890 */ /* 0x000fe2000fffe0ff */
[----:B------:R-:W-:-:S03]  /*0330*/  IADD3 R8, PT, PT, R7, R8, RZ ;  /* 0x0000000807087210 */ /* 0x000fc60007ffe0ff */
[----:B------:R-:W-:Y:S01]  /*0340*/  UISETP.NE.AND UP0, UPT, UR6, URZ, UPT ;  /* 0x000000ff0600728c */ /* 0x000fe2000bf05270 */
[----:B--2---:R-:W-:-:S08]  /*0350*/  FADD R0, R3, R0 ;  /* 0x0000000003007221 */ /* 0x004fd00000000000 */
[----:B------:R-:W-:Y:S05]  /*0360*/  BRA.U UP0, `(.L_x_122) ;  /* 0xfffffffd00e47547 */ /* 0x000fea000b83ffff */
.L_x_119:
[----:B------:R-:W0:Y:S02]  /*0370*/  LDCU UR4, c[0x0][0x39c] ;  /* 0x00007380ff0477ac */ /* 0x000e240008000800 */
[----:B0-----:R-:W-:-:S13]  /*0380*/  FSETP.NEU.AND P0, PT, RZ, UR4, PT ;  /* 0x00000004ff007c0b */ /* 0x001fda000bf0d000 */
[----:B------:R-:W-:Y:S05]  /*0390*/  @!P0 BRA `(.L_x_123) ;  /* 0x0000000000188947 */ /* 0x000fea0003800000 */
[----:B------:R-:W0:Y:S02]  /*03a0*/  LDC.64 R2, c[0x0][0x388] ;  /* 0x0000e200ff027b82 */ /* 0x000e240000000a00 */
[----:B0-----:R-:W-:-:S05]  /*03b0*/  IMAD.WIDE R6, R6, 0x4, R2 ;  /* 0x0000000406067825 */ /* 0x001fca00078e0202 */
[----:B------:R-:W2:Y:S02]  /*03c0*/  LDG.E R3, desc[UR8][R6.64] ;  /* 0x0000000806037981 */ /* 0x000ea4000c1e1900 */
[----:B--2---:R-:W-:-:S05]  /*03d0*/  FFMA R3, R3, UR4, R0 ;  /* 0x0000000403037c23 */ /* 0x004fca0008000000 */
[----:B------:R-:W-:Y:S01]  /*03e0*/  STG.E desc[UR8][R6.64], R3 ;  /* 0x0000000306007986 */ /* 0x000fe2000c101908 */
[----:B------:R-:W-:Y:S05]  /*03f0*/  EXIT ;  /* 0x000000000000794d */ /* 0x000fea0003800000 */
.L_x_123:
[----:B------:R-:W0:Y:S02]  /*0400*/  LDC.64 R2, c[0x0][0x388] ;  /* 0x0000e200ff027b82 */ /* 0x000e240000000a00 */
[----:B0-----:R-:W-:-:S05]  /*0410*/  IMAD.WIDE R2, R6, 0x4, R2 ;  /* 0x0000000406027825 */ /* 0x001fca00078e0202 */
[----:B------:R-:W-:Y:S01]  /*0420*/  STG.E desc[UR8][R2.64], R0 ;  /* 0x0000000002007986 */ /* 0x000fe2000c101908 */
[----:B------:R-:W-:Y:S05]  /*0430*/  EXIT ;  /* 0x000000000000794d */ /* 0x000fea0003800000 */
.L_x_124:
        /* <DEDUP_REMOVED lines=12> */
.L_x_174:


//--------------------- .text.steel_gemm_splitk_kernel --------------------------
	.section	.text.steel_gemm_splitk_kernel,"ax",@progbits
	.align	128
        .global         steel_gemm_splitk_kernel
        .type           steel_gemm_splitk_kernel,@function
        .size           steel_gemm_splitk_kernel,(.L_x_175 - steel_gemm_splitk_kernel)
        .other          steel_gemm_splitk_kernel,@"STO_CUDA_ENTRY STV_DEFAULT"
steel_gemm_splitk_kernel:
.text.steel_gemm_splitk_kernel:
[----:B------:R-:W-:Y:S08]  /*0000*/  LDC R1, c[0x0][0x37c] ;  /* 0x0000df00ff017b82 */ /* 0x000ff00000000800 */
[----:B------:R-:W0:Y:S01]  /*0010*/  LDC.64 R2, c[0x0][0x3a0] ;  /* 0x0000e800ff027b82 */ /* 0x000e220000000a00 */
[----:B------:R-:W1:Y:S01]  /*0020*/  S2R R11, SR_TID.X ;  /* 0x00000000000b7919 */ /* 0x000e620000002100 */
[----:B------:R-:W2:Y:S01]  /*0030*/  LDCU.64 UR8, c[0x0][0x358] ;  /* 0x00006b00ff0877ac */ /* 0x000ea20008000a00 */
[----:B------:R-:W-:Y:S01]  /*0040*/  HFMA2 R20, -RZ, RZ, 0, 0 ;  /* 0x00000000ff147431 */ /* 0x000fe200000001ff */
[----:B------:R-:W-:-:S02]  /*0050*/  MOV R22, RZ ;  /* 0x000000ff00167202 */ /* 0x000fc40000000f00 */
[----:B------:R-:W-:Y:S02]  /*0060*/  CS2R R18, SRZ ;  /* 0x0000000000127805 */ /* 0x000fe4000001ff00 */
[----:B------:R-:W-:Y:S08]  /*0070*/  S2UR UR7, SR_CTAID.Z ;  /* 0x00000000000779c3 */ /* 0x000ff00000002700 */
[----:B------:R-:W3:Y:S01]  /*0080*/  S2UR UR4, SR_CTAID.X ;  /* 0x00000000000479c3 */ /* 0x000ee20000002500 */
[----:B0-----:R-:W-:-:S02]  /*0090*/  IABS R7, R3 ;  /* 0x0000000300077213 */ /* 0x001fc40000000000 */
[----:B------:R-:W-:Y:S02]  /*00a0*/  IADD3 R0, PT, PT, R2, -0x1, R3 ;  /* 0xffffffff02007810 */ /* 0x000fe40007ffe003 */
[----:B------:R-:W0:Y:S01]  /*00b0*/  I2F.RP R6, R7 ;  /* 0x0000000700067306 */ /* 0x000e220000209400 */
[----:B-1----:R-:W-:Y:S01]  /*00c0*/  SHF.R.U32.HI R23, RZ, 0x4, R11 ;  /* 0x00000004ff177819 */ /* 0x002fe2000001160b */
[----:B---3--:R-:W-:-:S06]  /*00d0*/  USHF.L.U32 UR4, UR4, 0x6, URZ ;  /* 0x0000000604047899 */ /* 0x008fcc00080006ff */
[----:B0-----:R-:W0:Y:S01]  /*00e0*/  MUFU.RCP R6, R6 ;  /* 0x0000000600067308 */ /* 0x001e220000001000 */
[----:B------:R-:W-:Y:S02]  /*00f0*/  LOP3.LUT R23, R23, UR4, RZ, 0xfc, !PT ;  /* 0x0000000417177c12 */ /* 0x000fe4000f8efcff */
[----:B0-----:R-:W-:-:S05]  /*0100*/  IADD3 R4, PT, PT, R6, 0xffffffe, RZ ;  /* 0x0ffffffe06047810 */ /* 0x001fca0007ffe0ff */
[----:B------:R0:W1:Y:S02]  /*0110*/  F2I.FTZ.U32.TRUNC.NTZ R5, R4 ;  /* 0x0000000400057305 */ /* 0x000064000021f000 */
[----:B0-----:R-:W-:Y:S01]  /*0120*/  HFMA2 R4, -RZ, RZ, 0, 0 ;  /* 0x00000000ff047431 */ /* 0x001fe200000001ff */
[----:B-1----:R-:W-:-:S05]  /*0130*/  IADD3 R8, PT, PT, RZ, -R5, RZ ;  /* 0x80000005ff087210 */ /* 0x002fca0007ffe0ff */
[----:B------:R-:W-:Y:S01]  /*0140*/  IMAD R9, R8, R7, RZ ;  /* 0x0000000708097224 */ /* 0x000fe200078e02ff */
[----:B------:R-:W-:Y:S02]  /*0150*/  IABS R8, R0 ;  /* 0x0000000000087213 */ /* 0x000fe40000000000 */
[----:B------:R-:W-:Y:S01]  /*0160*/  LOP3.LUT R0, R0, R3, RZ, 0x3c, !PT ;  /* 0x0000000300007212 */ /* 0x000fe200078e3cff */
[----:B------:R-:W-:-:S03]  /*0170*/  IMAD.HI.U32 R5, R5, R9, R4 ;  /* 0x0000000905057227 */ /* 0x000fc600078e0004 */
[----:B------:R-:W-:-:S03]  /*0180*/  ISETP.GE.AND P2, PT, R0, RZ, PT ;  /* 0x000000ff0000720c */ /* 0x000fc60003f46270 */
[----:B------:R-:W-:-:S05]  /*0190*/  IMAD.HI.U32 R5, R5, R8, RZ ;  /* 0x0000000805057227 */ /* 0x000fca00078e00ff */
[----:B------:R-:W-:-:S05]  /*01a0*/  IADD3 R6, PT, PT, -R5, RZ, RZ ;  /* 0x000000ff05067210 */ /* 0x000fca0007ffe1ff */
[----:B------:R-:W-:-:S05]  /*01b0*/  IMAD R4, R7, R6, R8 ;  /* 0x0000000607047224 */ /* 0x000fca00078e0208 */
[----:B------:R-:W-:-:S13]  /*01c0*/  ISETP.GT.U32.AND P1, PT, R7, R4, PT ;  /* 0x000000040700720c */ /* 0x000fda0003f24070 */
[-C--:B------:R-:W-:Y:S02]  /*01d0*/  @!P1 IADD3 R4, PT, PT, R4, -R7.reuse, RZ ;  /* 0x8000000704049210 */ /* 0x080fe40007ffe0ff */
[----:B------:R-:W-:Y:S02]  /*01e0*/  @!P1 IADD3 R5, PT, PT, R5, 0x1, RZ ;  /* 0x0000000105059810 */ /* 0x000fe40007ffe0ff */
[----:B------:R-:W-:Y:S02]  /*01f0*/  ISETP.GE.U32.AND P0, PT, R4, R7, PT ;  /* 0x000000070400720c */ /* 0x000fe40003f06070 */
[----:B------:R-:W-:Y:S01]  /*0200*/  ISETP.NE.AND P1, PT, R3, RZ, PT ;  /* 0x000000ff0300720c */ /* 0x000fe20003f25270 */
[----:B------:R-:W0:Y:S10]  /*0210*/  S2R R4, SR_CTAID.Y ;  /* 0x0000000000047919 */ /* 0x000e340000002600 */
[----:B------:R-:W-:-:S05]  /*0220*/  @P0 IADD3 R5, PT, PT, R5, 0x1, RZ ;  /* 0x0000000105050810 */ /* 0x000fca0007ffe0ff */
[----:B------:R-:W-:Y:S01]  /*0230*/  @!P2 IMAD.MOV R5, RZ, RZ, -R5 ;  /* 0x000000ffff05a224 */ /* 0x000fe200078e0a05 */
[----:B------:R-:W-:-:S05]  /*0240*/  @!P1 LOP3.LUT R5, RZ, R3, RZ, 0x33, !PT ;  /* 0x00000003ff059212 */ /* 0x000fca00078e33ff */
[----:B------:R-:W-:-:S05]  /*0250*/  IMAD R10, R5, UR7, RZ ;  /* 0x00000007050a7c24 */ /* 0x000fca000f8e02ff */
[----:B------:R-:W-:-:S04]  /*0260*/  VIADDMNMX R0, R10, R5, R2, PT ;  /* 0x000000050a007246 */ /* 0x000fc80003800102 */
[----:B------:R-:W-:Y:S02]  /*0270*/  ISETP.GE.AND P0, PT, R10, R0, PT ;  /* 0x000000000a00720c */ /* 0x000fe40003f06270 */
[----:B0-----:R-:W-:Y:S02]  /*0280*/  SHF.L.U32 R3, R4, 0x6, RZ ;  /* 0x0000000604037819 */ /* 0x001fe400000006ff */
[----:B------:R-:W-:-:S04]  /*0290*/  SHF.L.U32 R4, R11, 0x2, RZ ;  /* 0x000000020b047819 */ /* 0x000fc800000006ff */
[----:B------:R-:W-:-:S05]  /*02a0*/  LOP3.LUT R21, R3, 0x3c, R4, 0xf8, !PT ;  /* 0x0000003c03157812 */ /* 0x000fca00078ef804 */
[----:B--2---:R-:W-:Y:S05]  /*02b0*/  @P0 BRA `(.L_x_125) ;  /* 0x0000002000a40947 */ /* 0x004fea0003800000 */
[----:B------:R-:W0:Y:S01]  /*02c0*/  S2R R7, SR_CgaCtaId ;  /* 0x0000000000077919 */ /* 0x000e220000008800 */
[----:B------:R-:W-:Y:S01]  /*02d0*/  MOV R5, 0x400 ;  /* 0x0000040000057802 */ /* 0x000fe20000000f00 */
[C---:B------:R-:W-:Y:S01]  /*02e0*/  VIADD R14, R11.reuse, 0x100 ;  /* 0x000001000b0e7836 */ /* 0x040fe20000000000 */
[----:B------:R-:W-:Y:S01]  /*02f0*/  LOP3.LUT R2, R11, 0x3f, RZ, 0xc0, !PT ;  /* 0x0000003f0b027812 */ /* 0x000fe200078ec0ff */
[----:B------:R-:W-:Y:S01]  /*0300*/  IMAD.MOV.U32 R22, RZ, RZ, RZ ;  /* 0x000000ffff167224 */ /* 0x000fe200078e00ff */
[----:B------:R-:W-:Y:S02]  /*0310*/  IADD3 R6, PT, PT, R5, 0x2100, RZ ;  /* 0x0000210005067810 */ /* 0x000fe40007ffe0ff */
[----:B------:R-:W-:Y:S02]  /*0320*/  IADD3 R2, PT, PT, R3, R2, RZ ;  /* 0x0000000203027210 */ /* 0x000fe40007ffe0ff */
[----:B------:R-:W-:Y:S02]  /*0330*/  IADD3 R3, PT, PT, R11, 0x200, RZ ;  /* 0x000002000b037810 */ /* 0x000fe40007ffe0ff */
[----:B------:R-:W-:-:S02]  /*0340*/  LOP3.LUT R9, R4, 0xfc, RZ, 0xc0, !PT ;  /* 0x000000fc04097812 */ /* 0x000fc400078ec0ff */
[----:B------:R-:W-:Y:S02]  /*0350*/  SHF.R.U32.HI R16, RZ, 0x5, R11 ;  /* 0x00000005ff107819 */ /* 0x000fe4000001160b */
[----:B------:R-:W-:Y:S02]  /*0360*/  SHF.R.U32.HI R24, RZ, 0x5, R14 ;  /* 0x00000005ff187819 */ /* 0x000fe4000001160e */
[----:B------:R-:W-:Y:S02]  /*0370*/  LOP3.LUT R8, R4, 0x7c, RZ, 0xc0, !PT ;  /* 0x0000007c04087812 */ /* 0x000fe400078ec0ff */
[----:B------:R-:W-:Y:S02]  /*0380*/  SHF.R.U32.HI R26, RZ, 0x5, R3 ;  /* 0x00000005ff1a7819 */ /* 0x000fe40000011603 */
[----:B------:R-:W-:Y:S02]  /*0390*/  IADD3 R13, PT, PT, R24, UR4, RZ ;  /* 0x00000004180d7c10 */ /* 0x000fe4000fffe0ff */
[----:B0-----:R-:W-:-:S02]  /*03a0*/  LEA R6, R7, R6, 0x18 ;  /* 0x0000000607067211 */ /* 0x001fc400078ec0ff */
[----:B------:R-:W-:Y:S02]  /*03b0*/  LEA R5, R7, R5, 0x18 ;  /* 0x0000000507057211 */ /* 0x000fe400078ec0ff */
[----:B------:R-:W-:Y:S02]  /*03c0*/  IADD3 R4, PT, PT, R6, R9, RZ ;  /* 0x0000000906047210 */ /* 0x000fe40007ffe0ff */
[----:B------:R-:W-:Y:S01]  /*03d0*/  SHF.R.U32.HI R6, RZ, 0x8, R11 ;  /* 0x00000008ff067819 */ /* 0x000fe2000001160b */
[C-C-:B------:R-:W-:Y:S01]  /*03e0*/  IMAD R15, R16.reuse, 0x84, R5.reuse ;  /* 0x00000084100f7824 */ /* 0x140fe200078e0205 */
[----:B------:R-:W-:Y:S01]  /*03f0*/  IADD3 R16, PT, PT, R16, UR4, RZ ;  /* 0x0000000410107c10 */ /* 0x000fe2000fffe0ff */
[--C-:B------:R-:W-:Y:S01]  /*0400*/  IMAD R7, R24, 0x84, R5.reuse ;  /* 0x0000008418077824 */ /* 0x100fe200078e0205 */
[----:B------:R-:W-:Y:S01]  /*0410*/  IADD3 R6, PT, PT, -R6, RZ, RZ ;  /* 0x000000ff06067210 */ /* 0x000fe20007ffe1ff */
[----:B------:R-:W-:Y:S01]  /*0420*/  IMAD R5, R26, 0x84, R5 ;  /* 0x000000841a057824 */ /* 0x000fe200078e0205 */
[----:B------:R-:W-:-:S02]  /*0430*/  IADD3 R15, PT, PT, R15, R8, RZ ;  /* 0x000000080f0f7210 */ /* 0x000fc40007ffe0ff */
[----:B------:R-:W-:Y:S02]  /*0440*/  LOP3.LUT R17, R6, 0x3, RZ, 0xc0, !PT ;  /* 0x0000000306117812 */ /* 0x000fe400078ec0ff */
[C---:B------:R-:W-:Y:S02]  /*0450*/  IADD3 R12, PT, PT, R8.reuse, R7, RZ ;  /* 0x00000007080c7210 */ /* 0x040fe40007ffe0ff */
[----:B------:R-:W-:Y:S02]  /*0460*/  IADD3 R5, PT, PT, R8, R5, RZ ;  /* 0x0000000508057210 */ /* 0x000fe40007ffe0ff */
[----:B------:R-:W-:-:S07]  /*0470*/  IADD3 R6, PT, PT, R26, UR4, RZ ;  /* 0x000000041a067c10 */ /* 0x000fce000fffe0ff */
.L_x_170:
[----:B------:R-:W0:Y:S01]  /*0480*/  S2R R11, SR_TID.X ;  /* 0x00000000000b7919 */ /* 0x000e220000002100 */
[----:B------:R-:W-:Y:S01]  /*0490*/  ISETP.NE.AND P1, PT, R17, RZ, PT ;  /* 0x000000ff1100720c */ /* 0x000fe20003f25270 */
[----:B------:R-:W-:Y:S01]  /*04a0*/  BSSY.RECONVERGENT B0, `(.L_x_126) ;  /* 0x0000032000007945 */ /* 0x000fe20003800200 */
[----:B------:R-:W-:-:S04]  /*04b0*/  IADD3 R25, PT, PT, R10, 0x20, RZ ;  /* 0x000000200a197810 */ /* 0x000fc80007ffe0ff */
[----:B------:R-:W-:-:S04]  /*04c0*/  VIMNMX R9, PT, PT, R0, R25, PT ;  /* 0x0000001900097248 */ /* 0x000fc80003fe0100 */
[----:B------:R-:W-:Y:S02]  /*04d0*/  IADD3 R8, PT, PT, R9, -R10, RZ ;  /* 0x8000000a09087210 */ /* 0x000fe40007ffe0ff */
[----:B0-----:R-:W-:Y:S02]  /*04e0*/  LOP3.LUT R7, R11, 0x1f, RZ, 0xc0, !PT ;  /* 0x0000001f0b077812 */ /* 0x001fe400078ec0ff */
[----:B------:R-:W-:Y:S01]  /*04f0*/  MOV R27, R11 ;  /* 0x0000000b001b7202 */ /* 0x000fe20000000f00 */
[----:B------:R-:W-:Y:S06]  /*0500*/  @!P1 BRA `(.L_x_127) ;  /* 0x0000000000ac9947 */ /* 0x000fec0003800000 */
[----:B------:R-:W0:Y:S01]  /*0510*/  LDC R31, c[0x0][0x398] ;  /* 0x0000e600ff1f7b82 */ /* 0x000e220000000800 */
[C---:B------:R-:W-:Y:S01]  /*0520*/  ISETP.GE.AND P0, PT, R7.reuse, R8, PT ;  /* 0x000000080700720c */ /* 0x040fe20003f06270 */
[----:B------:R-:W-:Y:S01]  /*0530*/  BSSY.RECONVERGENT B1, `(.L_x_128) ;  /* 0x000000a000017945 */ /* 0x000fe20003800200 */
[----:B------:R-:W-:Y:S01]  /*0540*/  IADD3 R29, PT, PT, R7, R10, RZ ;  /* 0x0000000a071d7210 */ /* 0x000fe20007ffe0ff */
[----:B------:R-:W-:Y:S01]  /*0550*/  IMAD.MOV.U32 R8, RZ, RZ, RZ ;  /* 0x000000ffff087224 */ /* 0x000fe200078e00ff */
[----:B0-----:R-:W-:-:S13]  /*0560*/  ISETP.GE.OR P2, PT, R16, R31, P0 ;  /* 0x0000001f1000720c */ /* 0x001fda0000746670 */
[----:B------:R-:W-:Y:S05]  /*0570*/  @P2 BRA `(.L_x_129) ;  /* 0x0000000000142947 */ /* 0x000fea0003800000 */
[----:B------:R-:W0:Y:S01]  /*0580*/  LDC.64 R8, c[0x0][0x380] ;  /* 0x0000e000ff087b82 */ /* 0x000e220000000a00 */
[----:B------:R-:W1:Y:S02]  /*0590*/  LDCU UR5, c[0x0][0x3a0] ;  /* 0x00007400ff0577ac */ /* 0x000e640008000800 */
[----:B-1----:R-:W-:-:S04]  /*05a0*/  IMAD R27, R16, UR5, R29 ;  /* 0x00000005101b7c24 */ /* 0x002fc8000f8e021d */
[----:B0-----:R-:W-:-:S06]  /*05b0*/  IMAD.WIDE R8, R27, 0x4, R8 ;  /* 0x000000041b087825 */ /* 0x001fcc00078e0208 */
[----:B------:R0:W5:Y:S02]  /*05c0*/  LDG.E.CONSTANT R8, desc[UR8][R8.64] ;  /* 0x0000000808087981 */ /* 0x000164000c1e9900 */
.L_x_129:
[----:B------:R-:W-:Y:S05]  /*05d0*/  BSYNC.RECONVERGENT B1 ;  /* 0x0000000000017941 */ /* 0x000fea0003800200 */
.L_x_128:
[----:B-----5:R1:W-:Y:S01]  /*05e0*/  STS [R15], R8 ;  /* 0x000000080f007388 */ /* 0x0203e20000000800 */
[----:B------:R-:W-:Y:S02]  /*05f0*/  ISETP.NE.AND P2, PT, R17, 0x1, PT ;  /* 0x000000011100780c */ /* 0x000fe40003f45270 */
[----:B------:R-:W-:-:S11]  /*0600*/  MOV R27, R14 ;  /* 0x0000000e001b7202 */ /* 0x000fd60000000f00 */
[----:B-1----:R-:W-:Y:S05]  /*0610*/  @!P2 BRA `(.L_x_127) ;  /* 0x000000000068a947 */ /* 0x002fea0003800000 */
[----:B------:R-:W-:Y:S01]  /*0620*/  ISETP.GE.OR P2, PT, R13, R31, P0 ;  /* 0x0000001f0d00720c */ /* 0x000fe20000746670 */
        /* <DEDUP_REMOVED lines=8> */
.L_x_131:
[----:B------:R-:W-:Y:S05]  /*06b0*/  BSYNC.RECONVERGENT B1 ;  /* 0x0000000000017941 */ /* 0x000fea0003800200 */
.L_x_130:
        /* <DEDUP_REMOVED lines=13> */
.L_x_133:
[----:B------:R-:W-:Y:S05]  /*0790*/  BSYNC.RECONVERGENT B1 ;  /* 0x0000000000017941 */ /* 0x000fea0003800200 */
.L_x_132:
[----:B-----5:R1:W-:Y:S01]  /*07a0*/  STS [R5], R8 ;  /* 0x0000000805007388 */ /* 0x0203e20000000800 */
[----:B------:R-:W-:-:S07]  /*07b0*/  IADD3 R27, PT, PT, R11, 0x300, RZ ;  /* 0x000003000b1b7810 */ /* 0x000fce0007ffe0ff */
.L_x_127:
[----:B------:R-:W-:Y:S05]  /*07c0*/  BSYNC.RECONVERGENT B0 ;  /* 0x0000000000007941 */ /* 0x000fea0003800200 */
.L_x_126:
[----:B01----:R-:W0:Y:S01]  /*07d0*/  S2R R8, SR_TID.X ;  /* 0x0000000000087919 */ /* 0x003e220000002100 */
[----:B------:R-:W1:Y:S01]  /*07e0*/  S2UR UR6, SR_CgaCtaId ;  /* 0x00000000000679c3 */ /* 0x000e620000008800 */
[----:B------:R-:W2:Y:S01]  /*07f0*/  LDCU UR10, c[0x0][0x3a0] ;  /* 0x00007400ff0a77ac */ /* 0x000ea20008000800 */
[----:B------:R-:W-:Y:S01]  /*0800*/  VIMNMX R25, PT, PT, R0, R25, PT ;  /* 0x0000001900197248 */ /* 0x000fe20003fe0100 */
[C---:B------:R-:W-:Y:S01]  /*0810*/  VIADD R11, R27.reuse, 0x200 ;  /* 0x000002001b0b7836 */ /* 0x040fe20000000000 */
[C---:B------:R-:W-:Y:S01]  /*0820*/  IADD3 R9, PT, PT, R27.reuse, 0x300, RZ ;  /* 0x000003001b097810 */ /* 0x040fe20007ffe0ff */
[----:B------:R-:W-:Y:S01]  /*0830*/  UMOV UR5, 0x400 ;  /* 0x0000040000057882 */ /* 0x000fe20000000000 */
[----:B------:R-:W-:Y:S01]  /*0840*/  IADD3 R24, PT, PT, R27, 0x100, RZ ;  /* 0x000001001b187810 */ /* 0x000fe20007ffe0ff */
[----:B------:R-:W-:Y:S01]  /*0850*/  BSSY.RECONVERGENT B0, `(.L_x_134) ;  /* 0x0000040000007945 */ /* 0x000fe20003800200 */
[----:B------:R-:W-:Y:S01]  /*0860*/  IADD3 R25, PT, PT, R25, -R10, RZ ;  /* 0x8000000a19197210 */ /* 0x000fe20007ffe0ff */
[----:B------:R-:W3:Y:S01]  /*0870*/  LDCU UR11, c[0x0][0x398] ;  /* 0x00007300ff0b77ac */ /* 0x000ee20008000800 */
[----:B------:R-:W-:-:S02]  /*0880*/  SHF.R.U32.HI R9, RZ, 0x5, R9 ;  /* 0x00000005ff097819 */ /* 0x000fc40000011609 */
[----:B------:R-:W-:Y:S02]  /*0890*/  SHF.R.U32.HI R30, RZ, 0x5, R11 ;  /* 0x00000005ff1e7819 */ /* 0x000fe4000001160b */
[----:B------:R-:W-:Y:S02]  /*08a0*/  SHF.R.U32.HI R32, RZ, 0x5, R24 ;  /* 0x00000005ff207819 */ /* 0x000fe40000011618 */
[----:B------:R-:W-:Y:S02]  /*08b0*/  IADD3 R11, PT, PT, R9, UR4, RZ ;  /* 0x00000004090b7c10 */ /* 0x000fe4000fffe0ff */
[----:B------:R-:W-:Y:S01]  /*08c0*/  IADD3 R24, PT, PT, R30, UR4, RZ ;  /* 0x000000041e187c10 */ /* 0x000fe2000fffe0ff */
[----:B-1----:R-:W-:-:S06]  /*08d0*/  ULEA UR5, UR6, UR5, 0x18 ;  /* 0x0000000506057291 */ /* 0x002fcc000f8ec0ff */
[----:B------:R-:W-:Y:S02]  /*08e0*/  LEA R7, R7, UR5, 0x2 ;  /* 0x0000000507077c11 */ /* 0x000fe4000f8e10ff */
[----:B0-----:R-:W-:Y:S02]  /*08f0*/  LOP3.LUT R33, R8, 0x1f, RZ, 0xc0, !PT ;  /* 0x0000001f08217812 */ /* 0x001fe400078ec0ff */
[----:B------:R-:W-:Y:S01]  /*0900*/  SHF.R.U32.HI R8, RZ, 0x5, R27 ;  /* 0x00000005ff087819 */ /* 0x000fe2000001161b */
[--C-:B------:R-:W-:Y:S01]  /*0910*/  IMAD R29, R30, 0x84, R7.reuse ;  /* 0x000000841e1d7824 */ /* 0x100fe200078e0207 */
[C---:B------:R-:W-:Y:S01]  /*0920*/  ISETP.GE.AND P0, PT, R33.reuse, R25, PT ;  /* 0x000000192100720c */ /* 0x040fe20003f06270 */
[C-C-:B------:R-:W-:Y:S01]  /*0930*/  IMAD R30, R32.reuse, 0x84, R7.reuse ;  /* 0x00000084201e7824 */ /* 0x140fe200078e0207 */
[----:B------:R-:W-:Y:S01]  /*0940*/  IADD3 R33, PT, PT, R33, R10, RZ ;  /* 0x0000000a21217210 */ /* 0x000fe20007ffe0ff */
[--C-:B------:R-:W-:Y:S01]  /*0950*/  IMAD R28, R9, 0x84, R7.reuse ;  /* 0x00000084091c7824 */ /* 0x100fe200078e0207 */
[----:B------:R-:W-:Y:S01]  /*0960*/  IADD3 R25, PT, PT, R32, UR4, RZ ;  /* 0x0000000420197c10 */ /* 0x000fe2000fffe0ff */
[C---:B------:R-:W-:Y:S01]  /*0970*/  IMAD R7, R8.reuse, 0x84, R7 ;  /* 0x0000008408077824 */ /* 0x040fe200078e0207 */
[----:B------:R-:W-:Y:S01]  /*0980*/  IADD3 R26, PT, PT, R8, UR4, RZ ;  /* 0x00000004081a7c10 */ /* 0x000fe2000fffe0ff */
[----:B--2---:R-:W-:-:S02]  /*0990*/  IMAD R35, R11, UR10, R33 ;  /* 0x0000000a0b237c24 */ /* 0x004fc4000f8e0221 */
[--C-:B------:R-:W-:Y:S02]  /*09a0*/  IMAD R31, R24, UR10, R33.reuse ;  /* 0x0000000a181f7c24 */ /* 0x100fe4000f8e0221 */
[--C-:B------:R-:W-:Y:S02]  /*09b0*/  IMAD R32, R25, UR10, R33.reuse ;  /* 0x0000000a19207c24 */ /* 0x100fe4000f8e0221 */
[----:B---3--:R-:W-:-:S07]  /*09c0*/  IMAD R33, R26, UR10, R33 ;  /* 0x0000000a1a217c24 */ /* 0x008fce000f8e0221 */
.L_x_135:
[----:B------:R-:W-:Y:S02]  /*09d0*/  ISETP.GE.OR P2, PT, R26, UR11, P0 ;  /* 0x0000000b1a007c0c */ /* 0x000fe40008746670 */
[----:B------:R-:W-:-:S11]  /*09e0*/  MOV R34, RZ ;  /* 0x000000ff00227202 */ /* 0x000fd60000000f00 */
[----:B------:R-:W0:Y:S02]  /*09f0*/  @!P2 LDC.64 R8, c[0x0][0x380] ;  /* 0x0000e000ff08ab82 */ /* 0x000e240000000a00 */
[----:B0-----:R-:W-:-:S05]  /*0a00*/  @!P2 IMAD.WIDE R8, R33, 0x4, R8 ;  /* 0x000000042108a825 */ /* 0x001fca00078e0208 */
[----:B------:R0:W2:Y:S01]  /*0a10*/  @!P2 LDG.E.CONSTANT R34, desc[UR8][R8.64] ;  /* 0x000000080822a981 */ /* 0x0000a2000c1e9900 */
[----:B------:R-:W-:-:S13]  /*0a20*/  ISETP.GE.OR P2, PT, R25, UR11, P0 ;  /* 0x0000000b19007c0c */ /* 0x000fda0008746670 */
[----:B0-----:R-:W0:Y:S02]  /*0a30*/  @!P2 LDC.64 R8, c[0x0][0x380] ;  /* 0x0000e000ff08ab82 */ /* 0x001e240000000a00 */
[----:B0-----:R-:W-:Y:S01]  /*0a40*/  @!P2 IMAD.WIDE R36, R32, 0x4, R8 ;  /* 0x000000042024a825 */ /* 0x001fe200078e0208 */
[----:B--2---:R0:W-:Y:S03]  /*0a50*/  STS [R7], R34 ;  /* 0x0000002207007388 */ /* 0x0041e60000000800 */
[----:B0-----:R-:W-:-:S06]  /*0a60*/  IMAD.MOV.U32 R34, RZ, RZ, RZ ;  /* 0x000000ffff227224 */ /* 0x001fcc00078e00ff */
[----:B------:R0:W2:Y:S01]  /*0a70*/  @!P2 LDG.E.CONSTANT R34, desc[UR8][R36.64] ;  /* 0x000000082422a981 */ /* 0x0000a2000c1e9900 */
[----:B------:R-:W-:-:S13]  /*0a80*/  ISETP.GE.OR P2, PT, R24, UR11, P0 ;  /* 0x0000000b18007c0c */ /* 0x000fda0008746670 */
[----:B------:R-:W0:Y:S02]  /*0a90*/  @!P2 LDC.64 R8, c[0x0][0x380] ;  /* 0x0000e000ff08ab82 */ /* 0x000e240000000a00 */
[----:B0-----:R-:W-:-:S04]  /*0aa0*/  @!P2 IMAD.WIDE R36, R31, 0x4, R8 ;  /* 0x000000041f24a825 */ /* 0x001fc800078e0208 */
[----:B------:R-:W-:-:S06]  /*0ab0*/  HFMA2 R8, -RZ, RZ, 0, 0 ;  /* 0x00000000ff087431 */ /* 0x000fcc00000001ff */
[----:B------:R0:W3:Y:S01]  /*0ac0*/  @!P2 LDG.E.CONSTANT R8, desc[UR8][R36.64] ;  /* 0x000000082408a981 */ /* 0x0000e2000c1e9900 */
[----:B------:R-:W-:Y:S02]  /*0ad0*/  ISETP.GE.OR P2, PT, R11, UR11, P0 ;  /* 0x0000000b0b007c0c */ /* 0x000fe40008746670 */
[----:B0-----:R-:W-:Y:S01]  /*0ae0*/  MOV R37, RZ ;  /* 0x000000ff00257202 */ /* 0x001fe20000000f00 */
[----:B--2---:R0:W-:Y:S02]  /*0af0*/  STS [R30], R34 ;  /* 0x000000221e007388 */ /* 0x0041e40000000800 */
[----:B0-----:R-:W0:Y:S02]  /*0b00*/  LDC R34, c[0x0][0x3a0] ;  /* 0x0000e800ff227b82 */ /* 0x001e240000000800 */
[----:B---3--:R1:W-:Y:S06]  /*0b10*/  STS [R29], R8 ;  /* 0x000000081d007388 */ /* 0x0083ec0000000800 */
[----:B-1----:R-:W1:Y:S02]  /*0b20*/  @!P2 LDC.64 R8, c[0x0][0x380] ;  /* 0x0000e000ff08ab82 */ /* 0x002e640000000a00 */
[----:B-1----:R-:W-:-:S05]  /*0b30*/  @!P2 IMAD.WIDE R8, R35, 0x4, R8 ;  /* 0x000000042308a825 */ /* 0x002fca00078e0208 */
[----:B------:R-:W2:Y:S01]  /*0b40*/  @!P2 LDG.E.CONSTANT R37, desc[UR8][R8.64] ;  /* 0x000000080825a981 */ /* 0x000ea2000c1e9900 */
[----:B------:R-:W-:Y:S01]  /*0b50*/  ISETP.GE.U32.AND P2, PT, R27, 0x400, PT ;  /* 0x000004001b00780c */ /* 0x000fe20003f46070 */
[----:B------:R-:W-:Y:S01]  /*0b60*/  VIADD R11, R11, 0x20 ;  /* 0x000000200b0b7836 */ /* 0x000fe20000000000 */
[C---:B0-----:R-:W-:Y:S02]  /*0b70*/  LEA R35, R34.reuse, R35, 0x5 ;  /* 0x0000002322237211 */ /* 0x041fe400078e28ff */
[C---:B------:R-:W-:Y:S02]  /*0b80*/  LEA R31, R34.reuse, R31, 0x5 ;  /* 0x0000001f221f7211 */ /* 0x040fe400078e28ff */
[C---:B------:R-:W-:Y:S02]  /*0b90*/  LEA R32, R34.reuse, R32, 0x5 ;  /* 0x0000002022207211 */ /* 0x040fe400078e28ff */
[----:B------:R-:W-:Y:S02]  /*0ba0*/  LEA R33, R34, R33, 0x5 ;  /* 0x0000002122217211 */ /* 0x000fe400078e28ff */
[----:B------:R-:W-:-:S02]  /*0bb0*/  IADD3 R27, PT, PT, R27, 0x400, RZ ;  /* 0x000004001b1b7810 */ /* 0x000fc40007ffe0ff */
[----:B------:R-:W-:Y:S02]  /*0bc0*/  IADD3 R24, PT, PT, R24, 0x20, RZ ;  /* 0x0000002018187810 */ /* 0x000fe40007ffe0ff */
[----:B------:R-:W-:Y:S02]  /*0bd0*/  IADD3 R25, PT, PT, R25, 0x20, RZ ;  /* 0x0000002019197810 */ /* 0x000fe40007ffe0ff */
[----:B------:R-:W-:Y:S02]  /*0be0*/  IADD3 R26, PT, PT, R26, 0x20, RZ ;  /* 0x000000201a1a7810 */ /* 0x000fe40007ffe0ff */
[----:B------:R-:W-:Y:S02]  /*0bf0*/  IADD3 R7, PT, PT, R7, 0x1080, RZ ;  /* 0x0000108007077810 */ /* 0x000fe40007ffe0ff */
[----:B------:R-:W-:Y:S02]  /*0c00*/  IADD3 R30, PT, PT, R30, 0x1080, RZ ;  /* 0x000010801e1e7810 */ /* 0x000fe40007ffe0ff */
[----:B------:R-:W-:Y:S01]  /*0c10*/  IADD3 R29, PT, PT, R29, 0x1080, RZ ;  /* 0x000010801d1d7810 */ /* 0x000fe20007ffe0ff */
[----:B--2---:R0:W-:Y:S02]  /*0c20*/  STS [R28], R37 ;  /* 0x000000251c007388 */ /* 0x0041e40000000800 */
[----:B0-----:R-:W-:Y:S01]  /*0c30*/  IADD3 R28, PT, PT, R28, 0x1080, RZ ;  /* 0x000010801c1c7810 */ /* 0x001fe20007ffe0ff */
[----:B------:R-:W-:Y:S06]  /*0c40*/  @!P2 BRA `(.L_x_135) ;  /* 0xfffffffc0060a947 */ /* 0x000fec000383ffff */
[----:B------:R-:W-:Y:S05]  /*0c50*/  BSYNC.RECONVERGENT B0 ;  /* 0x0000000000007941 */ /* 0x000fea0003800200 */
.L_x_134:
[----:B------:R-:W0:Y:S01]  /*0c60*/  S2R R11, SR_TID.X ;  /* 0x00000000000b7919 */ /* 0x000e220000002100 */
[----:B------:R-:W-:Y:S01]  /*0c70*/  BSSY.RECONVERGENT B0, `(.L_x_136) ;  /* 0x0000036000007945 */ /* 0x000fe20003800200 */
[----:B------:R-:W-:Y:S01]  /*0c80*/  VIADD R7, R10, 0x20 ;  /* 0x000000200a077836 */ /* 0x000fe20000000000 */
[----:B0-----:R-:W-:Y:S02]  /*0c90*/  MOV R27, R11 ;  /* 0x0000000b001b7202 */ /* 0x001fe40000000f00 */
[----:B------:R-:W-:Y:S05]  /*0ca0*/  @!P1 BRA `(.L_x_137) ;  /* 0x0000000000c89947 */ /* 0x000fea0003800000 */
[----:B------:R-:W0:Y:S01]  /*0cb0*/  LDC R25, c[0x0][0x39c] ;  /* 0x0000e700ff197b82 */ /* 0x000e220000000800 */
[----:B------:R-:W-:Y:S01]  /*0cc0*/  VIMNMX R9, PT, PT, R0, R7, PT ;  /* 0x0000000700097248 */ /* 0x000fe20003fe0100 */
[----:B------:R-:W-:Y:S01]  /*0cd0*/  BSSY.RECONVERGENT B1, `(.L_x_138) ;  /* 0x000000d000017945 */ /* 0x000fe20003800200 */
[----:B------:R-:W-:Y:S01]  /*0ce0*/  SHF.R.U32.HI R27, RZ, 0x6, R11 ;  /* 0x00000006ff1b7819 */ /* 0x000fe2000001160b */
[----:B------:R-:W-:Y:S01]  /*0cf0*/  HFMA2 R8, -RZ, RZ, 0, 0 ;  /* 0x00000000ff087431 */ /* 0x000fe200000001ff */
[----:B------:R-:W-:-:S03]  /*0d00*/  IADD3 R24, PT, PT, R9, -R10, RZ ;  /* 0x8000000a09187210 */ /* 0x000fc60007ffe0ff */
[----:B------:R-:W-:Y:S01]  /*0d10*/  IMAD R29, R27, 0x104, R4 ;  /* 0x000001041b1d7824 */ /* 0x000fe200078e0204 */
[----:B0-----:R-:W-:-:S04]  /*0d20*/  ISETP.GE.AND P0, PT, R2, R25, PT ;  /* 0x000000190200720c */ /* 0x001fc80003f06270 */
[----:B------:R-:W-:-:S13]  /*0d30*/  ISETP.GE.OR P1, PT, R27, R24, P0 ;  /* 0x000000181b00720c */ /* 0x000fda0000726670 */
[----:B------:R-:W-:Y:S05]  /*0d40*/  @P1 BRA `(.L_x_139) ;  /* 0x0000000000141947 */ /* 0x000fea0003800000 */
[----:B------:R-:W0:Y:S01]  /*0d50*/  LDC.64 R8, c[0x0][0x388] ;  /* 0x0000e200ff087b82 */ /* 0x000e220000000a00 */
[----:B------:R-:W-:-:S05]  /*0d60*/  IADD3 R26, PT, PT, R27, R10, RZ ;  /* 0x0000000a1b1a7210 */ /* 0x000fca0007ffe0ff */
[----:B------:R-:W-:-:S04]  /*0d70*/  IMAD R27, R26, R25, R2 ;  /* 0x000000191a1b7224 */ /* 0x000fc800078e0202 */
[----:B0-----:R-:W-:-:S06]  /*0d80*/  IMAD.WIDE R8, R27, 0x4, R8 ;  /* 0x000000041b087825 */ /* 0x001fcc00078e0208 */
[----:B------:R0:W5:Y:S02]  /*0d90*/  LDG.E.CONSTANT R8, desc[UR8][R8.64] ;  /* 0x0000000808087981 */ /* 0x000164000c1e9900 */
.L_x_139:
[----:B------:R-:W-:Y:S05]  /*0da0*/  BSYNC.RECONVERGENT B1 ;  /* 0x0000000000017941 */ /* 0x000fea0003800200 */
.L_x_138:
[----:B-----5:R1:W-:Y:S01]  /*0db0*/  STS [R29], R8 ;  /* 0x000000081d007388 */ /* 0x0203e20000000800 */
[----:B------:R-:W-:Y:S02]  /*0dc0*/  ISETP.NE.AND P1, PT, R17, 0x1, PT ;  /* 0x000000011100780c */ /* 0x000fe40003f25270 */
[----:B------:R-:W-:-:S11]  /*0dd0*/  MOV R27, R14 ;  /* 0x0000000e001b7202 */ /* 0x000fd60000000f00 */
[----:B-1----:R-:W-:Y:S05]  /*0de0*/  @!P1 BRA `(.L_x_137) ;  /* 0x0000000000789947 */ /* 0x002fea0003800000 */
[----:B------:R-:W-:Y:S01]  /*0df0*/  SHF.R.U32.HI R27, RZ, 0x6, R14 ;  /* 0x00000006ff1b7819 */ /* 0x000fe2000001160e */
[----:B------:R-:W-:Y:S01]  /*0e00*/  BSSY.RECONVERGENT B1, `(.L_x_140) ;  /* 0x000000a000017945 */ /* 0x000fe20003800200 */
[----:B------:R-:W-:Y:S02]  /*0e10*/  HFMA2 R8, -RZ, RZ, 0, 0 ;  /* 0x00000000ff087431 */ /* 0x000fe400000001ff */
[C---:B------:R-:W-:Y:S01]  /*0e20*/  ISETP.GE.OR P1, PT, R27.reuse, R24, P0 ;  /* 0x000000181b00720c */ /* 0x040fe20000726670 */
[----:B------:R-:W-:-:S12]  /*0e30*/  IMAD R29, R27, 0x104, R4 ;  /* 0x000001041b1d7824 */ /* 0x000fd800078e0204 */
[----:B------:R-:W-:Y:S05]  /*0e40*/  @P1 BRA `(.L_x_141) ;  /* 0x0000000000141947 */ /* 0x000fea0003800000 */
[----:B0-----:R-:W0:Y:S01]  /*0e50*/  LDC.64 R8, c[0x0][0x388] ;  /* 0x0000e200ff087b82 */ /* 0x001e220000000a00 */
[----:B------:R-:W-:-:S05]  /*0e60*/  IADD3 R26, PT, PT, R27, R10, RZ ;  /* 0x0000000a1b1a7210 */ /* 0x000fca0007ffe0ff */
[----:B------:R-:W-:-:S04]  /*0e70*/  IMAD R27, R26, R25, R2 ;  /* 0x000000191a1b7224 */ /* 0x000fc800078e0202 */
[----:B0-----:R-:W-:-:S06]  /*0e80*/  IMAD.WIDE R8, R27, 0x4, R8 ;  /* 0x000000041b087825 */ /* 0x001fcc00078e0208 */
[----:B------:R1:W5:Y:S02]  /*0e90*/  LDG.E.CONSTANT R8, desc[UR8][R8.64] ;  /* 0x0000000808087981 */ /* 0x000364000c1e9900 */
.L_x_141:
[----:B------:R-:W-:Y:S05]  /*0ea0*/  BSYNC.RECONVERGENT B1 ;  /* 0x0000000000017941 */ /* 0x000fea0003800200 */
.L_x_140:
[----:B-----5:R2:W-:Y:S01]  /*0eb0*/  STS [R29], R8 ;  /* 0x000000081d007388 */ /* 0x0205e20000000800 */
[----:B------:R-:W-:Y:S01]  /*0ec0*/  ISETP.NE.AND P1, PT, R17, 0x2, PT ;  /* 0x000000021100780c */ /* 0x000fe20003f25270 */
[----:B------:R-:W-:-:S12]  /*0ed0*/  IMAD.MOV.U32 R27, RZ, RZ, R3 ;  /* 0x000000ffff1b7224 */ /* 0x000fd800078e0003 */
[----:B--2---:R-:W-:Y:S05]  /*0ee0*/  @!P1 BRA `(.L_x_137) ;  /* 0x0000000000389947 */ /* 0x004fea0003800000 */
[----:B------:R-:W-:Y:S01]  /*0ef0*/  SHF.R.U32.HI R27, RZ, 0x6, R3 ;  /* 0x00000006ff1b7819 */ /* 0x000fe20000011603 */
[----:B------:R-:W-:Y:S01]  /*0f00*/  BSSY.RECONVERGENT B1, `(.L_x_142) ;  /* 0x000000a000017945 */ /* 0x000fe20003800200 */
[----:B------:R-:W-:Y:S02]  /*0f10*/  MOV R8, RZ ;  /* 0x000000ff00087202 */ /* 0x000fe40000000f00 */
[C---:B------:R-:W-:Y:S01]  /*0f20*/  ISETP.GE.OR P0, PT, R27.reuse, R24, P0 ;  /* 0x000000181b00720c */ /* 0x040fe20000706670 */
[----:B------:R-:W-:-:S12]  /*0f30*/  IMAD R29, R27, 0x104, R4 ;  /* 0x000001041b1d7824 */ /* 0x000fd800078e0204 */
[----:B------:R-:W-:Y:S05]  /*0f40*/  @P0 BRA `(.L_x_143) ;  /* 0x0000000000140947 */ /* 0x000fea0003800000 */
[----:B01----:R-:W0:Y:S01]  /*0f50*/  LDC.64 R8, c[0x0][0x388] ;  /* 0x0000e200ff087b82 */ /* 0x003e220000000a00 */
[----:B------:R-:W-:-:S05]  /*0f60*/  IADD3 R24, PT, PT, R27, R10, RZ ;  /* 0x0000000a1b187210 */ /* 0x000fca0007ffe0ff */
[----:B------:R-:W-:-:S04]  /*0f70*/  IMAD R25, R24, R25, R2 ;  /* 0x0000001918197224 */ /* 0x000fc800078e0202 */
[----:B0-----:R-:W-:-:S06]  /*0f80*/  IMAD.WIDE R8, R25, 0x4, R8 ;  /* 0x0000000419087825 */ /* 0x001fcc00078e0208 */
[----:B------:R2:W5:Y:S02]  /*0f90*/  LDG.E.CONSTANT R8, desc[UR8][R8.64] ;  /* 0x0000000808087981 */ /* 0x000564000c1e9900 */
.L_x_143:
[----:B------:R-:W-:Y:S05]  /*0fa0*/  BSYNC.RECONVERGENT B1 ;  /* 0x0000000000017941 */ /* 0x000fea0003800200 */
.L_x_142:
[----:B-----5:R3:W-:Y:S01]  /*0fb0*/  STS [R29], R8 ;  /* 0x000000081d007388 */ /* 0x0207e20000000800 */
[----:B------:R-:W-:-:S07]  /*0fc0*/  IADD3 R27, PT, PT, R11, 0x300, RZ ;  /* 0x000003000b1b7810 */ /* 0x000fce0007ffe0ff */
.L_x_137:
[----:B------:R-:W-:Y:S05]  /*0fd0*/  BSYNC.RECONVERGENT B0 ;  /* 0x0000000000007941 */ /* 0x000fea0003800200 */
.L_x_136:
[----:B------:R-:W4:Y:S01]  /*0fe0*/  LDCU UR5, c[0x0][0x39c] ;  /* 0x00007380ff0577ac */ /* 0x000f220008000800 */
[----:B------:R-:W-:Y:S01]  /*0ff0*/  BSSY.RECONVERGENT B0, `(.L_x_144) ;  /* 0x0000036000007945 */ /* 0x000fe20003800200 */
[----:B----4-:R-:W-:-:S13]  /*1000*/  ISETP.GE.AND P3, PT, R2, UR5, PT ;  /* 0x0000000502007c0c */ /* 0x010fda000bf66270 */
.L_x_145:
[----:B012---:R-:W-:Y:S01]  /*1010*/  VIMNMX R9, PT, PT, R0, R7, PT ;  /* 0x0000000700097248 */ /* 0x007fe20003fe0100 */
[----:B----4-:R-:W-:Y:S01]  /*1020*/  IMAD.MOV.U32 R30, RZ, RZ, RZ ;  /* 0x000000ffff1e7224 */ /* 0x010fe200078e00ff */
[----:B---3--:R-:W-:Y:S02]  /*1030*/  SHF.R.U32.HI R29, RZ, 0x6, R27 ;  /* 0x00000006ff1d7819 */ /* 0x008fe4000001161b */
[----:B------:R-:W-:Y:S02]  /*1040*/  IADD3 R26, PT, PT, R9, -R10, RZ ;  /* 0x8000000a091a7210 */ /* 0x000fe40007ffe0ff */
[----:B------:R-:W-:Y:S02]  /*1050*/  IADD3 R31, PT, PT, R27, 0x100, RZ ;  /* 0x000001001b1f7810 */ /* 0x000fe40007ffe0ff */
[----:B------:R-:W-:Y:S02]  /*1060*/  ISETP.GE.OR P0, PT, R29, R26, P3 ;  /* 0x0000001a1d00720c */ /* 0x000fe40001f06670 */
[----:B------:R-:W-:-:S02]  /*1070*/  SHF.R.U32.HI R31, RZ, 0x6, R31 ;  /* 0x00000006ff1f7819 */ /* 0x000fc4000001161f */
[----:B------:R-:W-:Y:S02]  /*1080*/  IADD3 R35, PT, PT, R27, 0x200, RZ ;  /* 0x000002001b237810 */ /* 0x000fe40007ffe0ff */
[----:B------:R-:W-:Y:S02]  /*1090*/  ISETP.GE.OR P1, PT, R31, R26, P3 ;  /* 0x0000001a1f00720c */ /* 0x000fe40001f26670 */
[----:B------:R-:W-:-:S04]  /*10a0*/  SHF.R.U32.HI R35, RZ, 0x6, R35 ;  /* 0x00000006ff237819 */ /* 0x000fc80000011623 */
[----:B------:R-:W-:Y:S01]  /*10b0*/  ISETP.GE.OR P2, PT, R35, R26, P3 ;  /* 0x0000001a2300720c */ /* 0x000fe20001f46670 */
[----:B------:R-:W0:Y:S01]  /*10c0*/  @!P0 LDC R33, c[0x0][0x39c] ;  /* 0x0000e700ff218b82 */ /* 0x000e220000000800 */
[----:B------:R-:W-:-:S07]  /*10d0*/  @!P0 IADD3 R25, PT, PT, R29, R10, RZ ;  /* 0x0000000a1d198210 */ /* 0x000fce0007ffe0ff */
[----:B------:R-:W1:Y:S08]  /*10e0*/  @!P0 LDC.64 R36, c[0x0][0x388] ;  /* 0x0000e200ff248b82 */ /* 0x000e700000000a00 */
[----:B------:R-:W2:Y:S01]  /*10f0*/  @!P1 LDC R9, c[0x0][0x39c] ;  /* 0x0000e700ff099b82 */ /* 0x000ea20000000800 */
[----:B0-----:R-:W-:-:S07]  /*1100*/  @!P0 IMAD R33, R25, R33, R2 ;  /* 0x0000002119218224 */ /* 0x001fce00078e0202 */
[----:B------:R-:W0:Y:S01]  /*1110*/  @!P2 LDC R28, c[0x0][0x39c] ;  /* 0x0000e700ff1cab82 */ /* 0x000e220000000800 */
[----:B------:R-:W-:Y:S01]  /*1120*/  @!P1 IADD3 R8, PT, PT, R31, R10, RZ ;  /* 0x0000000a1f089210 */ /* 0x000fe20007ffe0ff */
[----:B-1----:R-:W-:-:S06]  /*1130*/  @!P0 IMAD.WIDE R36, R33, 0x4, R36 ;  /* 0x0000000421248825 */ /* 0x002fcc00078e0224 */
[----:B------:R-:W1:Y:S01]  /*1140*/  @!P1 LDC.64 R24, c[0x0][0x388] ;  /* 0x0000e200ff189b82 */ /* 0x000e620000000a00 */
[----:B------:R-:W-:Y:S01]  /*1150*/  @!P2 IADD3 R32, PT, PT, R35, R10, RZ ;  /* 0x0000000a2320a210 */ /* 0x000fe20007ffe0ff */
[----:B------:R3:W4:Y:S01]  /*1160*/  @!P0 LDG.E.CONSTANT R30, desc[UR8][R36.64] ;  /* 0x00000008241e8981 */ /* 0x000722000c1e9900 */
[----:B--2---:R-:W-:-:S05]  /*1170*/  @!P1 IMAD R33, R8, R9, R2 ;  /* 0x0000000908219224 */ /* 0x004fca00078e0202 */
[----:B------:R-:W3:Y:S01]  /*1180*/  @!P2 LDC.64 R8, c[0x0][0x388] ;  /* 0x0000e200ff08ab82 */ /* 0x000ee20000000a00 */
[----:B0-----:R-:W-:Y:S02]  /*1190*/  @!P2 IMAD R32, R32, R28, R2 ;  /* 0x0000001c2020a224 */ /* 0x001fe400078e0202 */
[----:B------:R-:W-:Y:S02]  /*11a0*/  HFMA2 R28, -RZ, RZ, 0, 0 ;  /* 0x00000000ff1c7431 */ /* 0x000fe400000001ff */
[----:B-1----:R-:W-:Y:S01]  /*11b0*/  @!P1 IMAD.WIDE R24, R33, 0x4, R24 ;  /* 0x0000000421189825 */ /* 0x002fe200078e0218 */
[----:B------:R-:W-:-:S04]  /*11c0*/  IADD3 R33, PT, PT, R27, 0x300, RZ ;  /* 0x000003001b217810 */ /* 0x000fc80007ffe0ff */
[----:B------:R-:W-:Y:S01]  /*11d0*/  SHF.R.U32.HI R33, RZ, 0x6, R33 ;  /* 0x00000006ff217819 */ /* 0x000fe20000011621 */
[----:B------:R0:W2:Y:S03]  /*11e0*/  @!P1 LDG.E.CONSTANT R28, desc[UR8][R24.64] ;  /* 0x00000008181c9981 */ /* 0x0000a6000c1e9900 */
[----:B------:R-:W-:Y:S01]  /*11f0*/  ISETP.GE.OR P0, PT, R33, R26, P3 ;  /* 0x0000001a2100720c */ /* 0x000fe20001f06670 */
[----:B---3--:R-:W-:-:S12]  /*1200*/  @!P2 IMAD.WIDE R36, R32, 0x4, R8 ;  /* 0x000000042024a825 */ /* 0x008fd800078e0208 */
[----:B0-----:R-:W0:Y:S08]  /*1210*/  @!P0 LDC R25, c[0x0][0x39c] ;  /* 0x0000e700ff198b82 */ /* 0x001e300000000800 */
[----:B------:R-:W1:Y:S01]  /*1220*/  @!P0 LDC.64 R8, c[0x0][0x388] ;  /* 0x0000e200ff088b82 */ /* 0x000e620000000a00 */
[----:B------:R-:W-:Y:S02]  /*1230*/  @!P0 IADD3 R34, PT, PT, R33, R10, RZ ;  /* 0x0000000a21228210 */ /* 0x000fe40007ffe0ff */
[----:B------:R-:W-:-:S06]  /*1240*/  MOV R32, RZ ;  /* 0x000000ff00207202 */ /* 0x000fcc0000000f00 */
[----:B------:R-:W3:Y:S01]  /*1250*/  @!P2 LDG.E.CONSTANT R32, desc[UR8][R36.64] ;  /* 0x000000082420a981 */ /* 0x000ee2000c1e9900 */
[----:B0-----:R-:W-:-:S04]  /*1260*/  @!P0 IMAD R34, R34, R25, R2 ;  /* 0x0000001922228224 */ /* 0x001fc800078e0202 */
[----:B-1----:R-:W-:-:S04]  /*1270*/  @!P0 IMAD.WIDE R8, R34, 0x4, R8 ;  /* 0x0000000422088825 */ /* 0x002fc800078e0208 */
[----:B------:R-:W-:-:S06]  /*1280*/  HFMA2 R34, -RZ, RZ, 0, 0 ;  /* 0x00000000ff227431 */ /* 0x000fcc00000001ff */
[----:B------:R-:W5:Y:S01]  /*1290*/  @!P0 LDG.E.CONSTANT R34, desc[UR8][R8.64] ;  /* 0x0000000808228981 */ /* 0x000f62000c1e9900 */
[--C-:B------:R-:W-:Y:S02]  /*12a0*/  IMAD R29, R29, 0x104, R4.reuse ;  /* 0x000001041d1d7824 */ /* 0x100fe400078e0204 */
[--C-:B------:R-:W-:Y:S02]  /*12b0*/  IMAD R31, R31, 0x104, R4.reuse ;  /* 0x000001041f1f7824 */ /* 0x100fe400078e0204 */
[--C-:B------:R-:W-:Y:S02]  /*12c0*/  IMAD R35, R35, 0x104, R4.reuse ;  /* 0x0000010423237824 */ /* 0x100fe400078e0204 */
[----:B------:R-:W-:Y:S01]  /*12d0*/  IMAD R33, R33, 0x104, R4 ;  /* 0x0000010421217824 */ /* 0x000fe200078e0204 */
[C---:B------:R-:W-:Y:S01]  /*12e0*/  ISETP.GE.U32.AND P0, PT, R27.reuse, 0x400, PT ;  /* 0x000004001b00780c */ /* 0x040fe20003f06070 */
[----:B------:R-:W-:Y:S01]  /*12f0*/  VIADD R27, R27, 0x400 ;  /* 0x000004001b1b7836 */ /* 0x000fe20000000000 */
[----:B----4-:R4:W-:Y:S04]  /*1300*/  STS [R29], R30 ;  /* 0x0000001e1d007388 */ /* 0x0109e80000000800 */
[----:B--2---:R4:W-:Y:S04]  /*1310*/  STS [R31], R28 ;  /* 0x0000001c1f007388 */ /* 0x0049e80000000800 */
[----:B---3--:R4:W-:Y:S04]  /*1320*/  STS [R35], R32 ;  /* 0x0000002023007388 */ /* 0x0089e80000000800 */
[----:B-----5:R4:W-:Y:S01]  /*1330*/  STS [R33], R34 ;  /* 0x0000002221007388 */ /* 0x0209e20000000800 */
[----:B------:R-:W-:Y:S05]  /*1340*/  @!P0 BRA `(.L_x_145) ;  /* 0xfffffffc00308947 */ /* 0x000fea000383ffff */
[----:B------:R-:W-:Y:S05]  /*1350*/  BSYNC.RECONVERGENT B0 ;  /* 0x0000000000007941 */ /* 0x000fea0003800200 */
.L_x_144:
[----:B------:R-:W0:Y:S01]  /*1360*/  S2R R10, SR_CgaCtaId ;  /* 0x00000000000a7919 */ /* 0x000e220000008800 */
[----:B------:R-:W-:Y:S02]  /*1370*/  MOV R9, 0x400 ;  /* 0x0000040000097802 */ /* 0x000fe40000000f00 */
[----:B------:R-:W-:Y:S01]  /*1380*/  ISETP.GE.AND P2, PT, R26, 0x1, PT ;  /* 0x000000011a00780c */ /* 0x000fe20003f46270 */
[----:B------:R-:W-:Y:S01]  /*1390*/  BAR.SYNC.DEFER_BLOCKING 0x0 ;  /* 0x0000000000007b1d */ /* 0x000fe20000010000 */
[----:B------:R-:W-:Y:S02]  /*13a0*/  IADD3 R25, PT, PT, R9, 0x2100, RZ ;  /* 0x0000210009197810 */ /* 0x000fe40007ffe0ff */
[----:B------:R-:W-:Y:S02]  /*13b0*/  SHF.L.U32 R8, R11, 0x2, RZ ;  /* 0x000000020b087819 */ /* 0x000fe400000006ff */
[----:B------:R-:W-:Y:S02]  /*13c0*/  SHF.R.U32.HI R24, RZ, 0x4, R11 ;  /* 0x00000004ff187819 */ /* 0x000fe4000001160b */
[----:B------:R-:W-:-:S02]  /*13d0*/  LOP3.LUT R8, R8, 0x3c, RZ, 0xc0, !PT ;  /* 0x0000003c08087812 */ /* 0x000fc400078ec0ff */
[C---:B------:R-:W-:Y:S02]  /*13e0*/  ISETP.GE.AND P1, PT, R26.reuse, 0x5, PT ;  /* 0x000000051a00780c */ /* 0x040fe40003f26270 */
[C---:B------:R-:W-:Y:S02]  /*13f0*/  ISETP.GE.AND P3, PT, R26.reuse, 0x2, PT ;  /* 0x000000021a00780c */ /* 0x040fe40003f66270 */
[C---:B------:R-:W-:Y:S02]  /*1400*/  ISETP.GE.AND P4, PT, R26.reuse, 0x3, PT ;  /* 0x000000031a00780c */ /* 0x040fe40003f86270 */
[C---:B------:R-:W-:Y:S02]  /*1410*/  ISETP.GE.AND P5, PT, R26.reuse, 0x4, PT ;  /* 0x000000041a00780c */ /* 0x040fe40003fa6270 */
[----:B------:R-:W-:Y:S02]  /*1420*/  ISETP.GE.AND P0, PT, R26, 0x9, PT ;  /* 0x000000091a00780c */ /* 0x000fe40003f06270 */
[----:B0-----:R-:W-:-:S02]  /*1430*/  LEA R9, R10, R9, 0x18 ;  /* 0x000000090a097211 */ /* 0x001fc400078ec0ff */
[----:B------:R-:W-:-:S03]  /*1440*/  LEA R25, R10, R25, 0x18 ;  /* 0x000000190a197211 */ /* 0x000fc600078ec0ff */
[----:B------:R-:W-:Y:S01]  /*1450*/  IMAD R24, R24, 0x84, R9 ;  /* 0x0000008418187824 */ /* 0x000fe200078e0209 */
[----:B------:R-:W-:-:S04]  /*1460*/  LEA R25, R8, R25, 0x2 ;  /* 0x0000001908197211 */ /* 0x000fc800078e10ff */
[----:B----4-:R-:W-:Y:S04]  /*1470*/  @P2 LDS R28, [R24] ;  /* 0x00000000181c2984 */ /* 0x010fe80000000800 */
        /* <DEDUP_REMOVED lines=14> */
.L_x_146:
        /* <DEDUP_REMOVED lines=8> */
.L_x_147:
        /* <DEDUP_REMOVED lines=8> */
.L_x_148:
        /* <DEDUP_REMOVED lines=18> */
.L_x_149:
        /* <DEDUP_REMOVED lines=8> */
.L_x_150:
        /* <DEDUP_REMOVED lines=8> */
.L_x_151:
        /* <DEDUP_REMOVED lines=18> */
.L_x_152:
        /* <DEDUP_REMOVED lines=8> */
.L_x_153:
        /* <DEDUP_REMOVED lines=8> */
.L_x_154:
        /* <DEDUP_REMOVED lines=18> */
.L_x_155:
        /* <DEDUP_REMOVED lines=8> */
.L_x_156:
        /* <DEDUP_REMOVED lines=8> */
.L_x_157:
        /* <DEDUP_REMOVED lines=18> */
.L_x_158:
        /* <DEDUP_REMOVED lines=8> */
.L_x_159:
        /* <DEDUP_REMOVED lines=8> */
.L_x_160:
        /* <DEDUP_REMOVED lines=18> */
.L_x_161:
        /* <DEDUP_REMOVED lines=8> */
.L_x_162:
        /* <DEDUP_REMOVED lines=8> */
.L_x_163:
        /* <DEDUP_REMOVED lines=17> */
.L_x_164:
        /* <DEDUP_REMOVED lines=8> */
.L_x_165:
        /* <DEDUP_REMOVED lines=8> */
.L_x_166:
        /* <DEDUP_REMOVED lines=16> */
.L_x_167:
        /* <DEDUP_REMOVED lines=8> */
.L_x_168:
        /* <DEDUP_REMOVED lines=8> */
.L_x_169:
[----:B------:R-:W-:Y:S01]  /*2510*/  BAR.SYNC.DEFER_BLOCKING 0x0 ;  /* 0x0000000000007b1d */ /* 0x000fe20000010000 */
[----:B------:R-:W-:Y:S02]  /*2520*/  ISETP.GE.AND P0, PT, R7, R0, PT ;  /* 0x000000000700720c */ /* 0x000fe40003f06270 */
[----:B------:R-:W-:-:S11]  /*2530*/  MOV R10, R7 ;  /* 0x00000007000a7202 */ /* 0x000fd60000000f00 */
[----:B------:R-:W-:Y:S05]  /*2540*/  @!P0 BRA `(.L_x_170) ;  /* 0xffffffdc00cc8947 */ /* 0x000fea000383ffff */
.L_x_125:
[----:B------:R-:W0:Y:S02]  /*2550*/  LDC R0, c[0x0][0x398] ;  /* 0x0000e600ff007b82 */ /* 0x000e240000000800 */
[----:B0-----:R-:W-:-:S13]  /*2560*/  ISETP.GE.AND P0, PT, R23, R0, PT ;  /* 0x000000001700720c */ /* 0x001fda0003f06270 */
[----:B------:R-:W-:Y:S05]  /*2570*/  @P0 EXIT ;  /* 0x000000000000094d */ /* 0x000fea0003800000 */
[----:B------:R-:W0:Y:S01]  /*2580*/  LDCU UR4, c[0x0][0x39c] ;  /* 0x00007380ff0477ac */ /* 0x000e220008000800 */
[C---:B------:R-:W-:Y:S01]  /*2590*/  IADD3 R2, PT, PT, R21.reuse, 0x1, RZ ;  /* 0x0000000115027810 */ /* 0x040fe20007ffe0ff */
[----:B------:R-:W-:Y:S01]  /*25a0*/  IMAD R0, R0, UR7, R23 ;  /* 0x0000000700007c24 */ /* 0x000fe2000f8e0217 */
[C---:B------:R-:W-:Y:S02]  /*25b0*/  IADD3 R3, PT, PT, R21.reuse, 0x2, RZ ;  /* 0x0000000215037810 */ /* 0x040fe40007ffe0ff */
[C---:B------:R-:W-:Y:S02]  /*25c0*/  IADD3 R6, PT, PT, R21.reuse, 0x3, RZ ;  /* 0x0000000315067810 */ /* 0x040fe40007ffe0ff */
[----:B0-----:R-:W-:Y:S01]  /*25d0*/  ISETP.GE.AND P0, PT, R21, UR4, PT ;  /* 0x0000000415007c0c */ /* 0x001fe2000bf06270 */
[----:B------:R-:W-:Y:S01]  /*25e0*/  IMAD R21, R0, UR4, R21 ;  /* 0x0000000400157c24 */ /* 0x000fe2000f8e0215 */
[----:B------:R-:W-:Y:S02]  /*25f0*/  ISETP.GE.AND P1, PT, R2, UR4, PT ;  /* 0x0000000402007c0c */ /* 0x000fe4000bf26270 */
[----:B------:R-:W-:-:S02]  /*2600*/  ISETP.GE.AND P2, PT, R3, UR4, PT ;  /* 0x0000000403007c0c */ /* 0x000fc4000bf46270 */
[----:B------:R-:W0:Y:S01]  /*2610*/  LDC.64 R2, c[0x0][0x390] ;  /* 0x0000e400ff027b82 */ /* 0x000e220000000a00 */
[----:B------:R-:W-:-:S07]  /*2620*/  ISETP.GE.AND P3, PT, R6, UR4, PT ;  /* 0x0000000406007c0c */ /* 0x000fce000bf66270 */
[----:B------:R-:W1:Y:S08]  /*2630*/  @!P0 LDC R4, c[0x0][0x3a8] ;  /* 0x0000ea00ff048b82 */ /* 0x000e700000000800 */
[----:B------:R-:W2:Y:S08]  /*2640*/  @!P1 LDC R5, c[0x0][0x3a8] ;  /* 0x0000ea00ff059b82 */ /* 0x000eb00000000800 */
[----:B------:R-:W3:Y:S01]  /*2650*/  @!P2 LDC R7, c[0x0][0x3a8] ;  /* 0x0000ea00ff07ab82 */ /* 0x000ee20000000800 */
[----:B0-----:R-:W-:-:S04]  /*2660*/  IMAD.WIDE R2, R21, 0x4, R2 ;  /* 0x0000000415027825 */ /* 0x001fc800078e0202 */
[----:B-1----:R-:W-:-:S05]  /*2670*/  @!P0 FMUL R19, R19, R4 ;  /* 0x0000000413138220 */ /* 0x002fca0000400000 */
[----:B------:R0:W-:Y:S01]  /*2680*/  @!P0 STG.E desc[UR8][R2.64], R19 ;  /* 0x0000001302008986 */ /* 0x0001e2000c101908 */
[----:B--2---:R-:W-:-:S05]  /*2690*/  @!P1 FMUL R5, R18, R5 ;  /* 0x0000000512059220 */ /* 0x004fca0000400000 */
[----:B------:R0:W-:Y:S01]  /*26a0*/  @!P1 STG.E desc[UR8][R2.64+0x4], R5 ;  /* 0x0000040502009986 */ /* 0x0001e2000c101908 */
[----:B---3--:R-:W-:-:S05]  /*26b0*/  @!P2 FMUL R7, R20, R7 ;  /* 0x000000071407a220 */ /* 0x008fca0000400000 */
[----:B------:R0:W-:Y:S01]  /*26c0*/  @!P2 STG.E desc[UR8][R2.64+0x8], R7 ;  /* 0x000008070200a986 */ /* 0x0001e2000c101908 */
[----:B------:R-:W-:Y:S05]  /*26d0*/  @P3 EXIT ;  /* 0x000000000000394d */ /* 0x000fea0003800000 */
[----:B------:R-:W0:Y:S02]  /*26e0*/  LDCU UR4, c[0x0][0x3a8] ;  /* 0x00007500ff0477ac */ /* 0x000e240008000800 */
[----:B0-----:R-:W-:-:S05]  /*26f0*/  FMUL R5, R22, UR4 ;  /* 0x0000000416057c20 */ /* 0x001fca0008400000 */
[----:B------:R-:W-:Y:S01]  /*2700*/  STG.E desc[UR8][R2.64+0xc], R5 ;  /* 0x00000c0502007986 */ /* 0x000fe2000c101908 */
[----:B------:R-:W-:Y:S05]  /*2710*/  EXIT ;  /* 0x000000000000794d */ /* 0x000fea0003800000 */
.L_x_171:
        /* <DEDUP_REMOVED lines=14> */
.L_x_175:


//--------------------- .nv.shared.steel_gemm_splitk_serial_kernel --------------------------
	.section	.nv.shared.steel_gemm_splitk_serial_kernel,"aw",@nobits
	.sectionflags	@""
	.align	4
.nv.shared.steel_gemm_splitk_serial_kernel:
	.zero		17792


//--------------------- .nv.shared.reserved.0     --------------------------
	.section	.nv.shared.reserved.0,"aw",@nobits
	.weak		__nv_reservedSMEM_offset_0_alias
	.size		__nv_reservedSMEM_offset_0_alias, 0, 64
	.other		__nv_reservedSMEM_offset_0_alias,@"STO_CUDA_RESERVED_SHARED STV_DEFAULT"
__nv_reservedSMEM_offset_0_alias:
	.zero		0
	.zero		64


//--------------------- .nv.shared.steel_gemm_splitk_atomic_kernel --------------------------
	.section	.nv.shared.steel_gemm_splitk_atomic_kernel,"aw",@nobits
	.sectionflags	@""
	.align	4
.nv.shared.steel_gemm_splitk_atomic_kernel:
	.zero		17792


//--------------------- .nv.shared.steel_gemm_splitk_kernel --------------------------
	.section	.nv.shared.steel_gemm_splitk_kernel,"aw",@nobits
	.sectionflags	@""
	.align	4
.nv.shared.steel_gemm_splitk_kernel:
	.zero		17792


//--------------------- .nv.constant0.steel_gemm_splitk_serial_kernel --------------------------
	.section	.nv.constant0.steel_gemm_splitk_serial_kernel,"a",@progbits
	.sectionflags	@""
	.align	4
.nv.constant0.steel_gemm_splitk_serial_kernel:
	.zero		944


//--------------------- .nv.constant0.steel_gemm_splitk_atomic_kernel --------------------------
	.section	.nv.constant0.steel_gemm_splitk_atomic_kernel,"a",@progbits
	.sectionflags	@""
	.align	4
.nv.constant0.steel_gemm_splitk_atomic_kernel:
	.zero		940


//--------------------- .nv.constant0.steel_gemm_splitk_reduce_kernel --------------------------
	.section	.nv.constant0.steel_gemm_splitk_reduce_kernel,"a",@progbits
	.sectionflags	@""
	.align	4
.nv.constant0.steel_gemm_splitk_reduce_kernel:
	.zero		928


//--------------------- .nv.constant0.steel_gemm_splitk_kernel --------------------------
	.section	.nv.constant0.steel_gemm_splitk_kernel,"a",@progbits
	.sectionflags	@""
	.align	4
.nv.constant0.steel_gemm_splitk_kernel:
	.zero		940


//--------------------- SYMBOLS --------------------------

	.type		.nv.reservedSmem.offset0,@object
	.size		.nv.reservedSmem.offset0,0x4
	.type		.nv.reservedSmem.cap,@object
	.size		.nv.reservedSmem.cap,0x4
